// auto-generated by cutlass_sweep.gemm — config: {"arch": "sm_90", "cluster_m": 1, "cluster_n": 1, "dtype": "fp16", "dtype_b": "fp16", "layout": "nt", "stages": 0, "tile_k": 16, "tile_m": 256, "tile_n": 240}
#include "cutlass/cutlass.h"
#include "cutlass/gemm/collective/collective_builder.hpp"
#include "cutlass/gemm/device/gemm_universal_adapter.h"
#include "cutlass/gemm/kernel/gemm_universal.hpp"
#include "cutlass/epilogue/collective/collective_builder.hpp"

using ElemA = cutlass::half_t;
using ElemB = cutlass::half_t;
using ElemCD = cutlass::half_t;
using Acc  = float;
using TileShape    = cute::Shape<cute::_256, cute::_240, cute::_16>;
using ClusterShape = cute::Shape<cute::_1, cute::_1, cute::_1>;

using CollectiveEpilogue = typename cutlass::epilogue::collective::CollectiveBuilder<
    cutlass::arch::Sm90, cutlass::arch::OpClassTensorOp,
    TileShape, ClusterShape,
    cutlass::epilogue::collective::EpilogueTileAuto,
    Acc, Acc,
    ElemCD, cutlass::layout::RowMajor, 128 / cutlass::sizeof_bits<ElemCD>::value,
    ElemCD, cutlass::layout::RowMajor, 128 / cutlass::sizeof_bits<ElemCD>::value,
    cutlass::epilogue::collective::EpilogueScheduleAuto
  >::CollectiveOp;

using CollectiveMainloop = typename cutlass::gemm::collective::CollectiveBuilder<
    cutlass::arch::Sm90, cutlass::arch::OpClassTensorOp,
    ElemA, cutlass::layout::RowMajor, 128 / cutlass::sizeof_bits<ElemA>::value,
    ElemB, cutlass::layout::ColumnMajor, 128 / cutlass::sizeof_bits<ElemB>::value,
    Acc,
    TileShape, ClusterShape,
    cutlass::gemm::collective::StageCountAutoCarveout<static_cast<int>(sizeof(typename CollectiveEpilogue::SharedStorage))>,
    cutlass::gemm::collective::KernelScheduleAuto
  >::CollectiveOp;

using GemmKernel = cutlass::gemm::kernel::GemmUniversal<
    cute::Shape<int,int,int,int>,
    CollectiveMainloop,
    CollectiveEpilogue
>;
using Gemm = cutlass::gemm::device::GemmUniversalAdapter<GemmKernel>;

// Force the device kernel symbol into the cubin without needing a host main.
auto* _anchor = &cutlass::device_kernel<GemmKernel>;


// ===== COMPILED SASS (sm_90a) =====

	.target	sm_90a

	.elftype	@"ET_EXEC"


//--------------------- .note.nv.tkinfo           --------------------------
	.section	.note.nv.tkinfo,"",@"SHT_NOTE"
	.sectionflags	@"SHF_NOTE_NV_TKINFO"
	.tkinfo
        /*0018*/ 	.word	0x00000002
        /*0030*/ 	.string	""
        /*0030*/ 	.string	"ptxas"
        /*0030*/ 	.string	"Cuda compilation tools, release 13.0, V13.0.88"
        /*0030*/ 	.string	"Build cuda_13.0.r13.0/compiler.36424714_0"
        /*0030*/ 	.string	"-arch sm_90a -m 64 "



//--------------------- .note.nv.cuinfo           --------------------------
	.section	.note.nv.cuinfo,"",@"SHT_NOTE"
	.sectionflags	@"SHF_NOTE_NV_CUINFO"
        /*0018*/ 	.short	0x0002
        /*001a*/ 	.short	0x005a
        /*001c*/ 	.short	0x0082
	.zero		2


//--------------------- .nv.info                  --------------------------
	.section	.nv.info,"",@"SHT_CUDA_INFO"
	.align	4


	//----- nvinfo : EIATTR_REGCOUNT
	.align		4
        /*0000*/ 	.byte	0x04, 0x2f
        /*0002*/ 	.short	(.L_15 - .L_14)
	.align		4
.L_14:
        /*0004*/ 	.word	index@(_ZN7cutlass13device_kernelINS_4gemm6kernel13GemmUniversalIN4cute5tupleIJiiiiEEENS1_10collective13CollectiveMmaINS1_34MainloopSm90TmaGmmaWarpSpecializedILi14ENS5_IJNS4_1CILi1EEESB_SB_EEENS1_35KernelTmaWarpSpecializedCooperativeEEENS5_IJNSA_ILi256EEENSA_ILi240EEENSA_ILi16EEEEEENS_6half_tENS5_IJlSB_lEEESJ_SK_NS4_8TiledMMAINS4_8MMA_AtomIJNS4_4SM904GMMA25MMA_64x16x16_F32F16F16_SSILNSO_5MajorE0ELSQ_0ELNSO_7ScaleInE1ELSR_1EEEEEENS4_6LayoutINS5_IJNSA_ILi2EEESB_SB_EEENS5_IJSB_NSA_ILi0EEESX_EEEEENS5_IJNS4_10UnderscoreES10_S10_EEEEENS4_13SM90_TMA_LOADENS4_14ComposedLayoutINS4_7SwizzleILi1ELi4ELi3EEENS4_18smem_ptr_flag_bitsILi16EEENSU_INS5_IJNSA_ILi8EEESH_EEENS5_IJSH_SB_EEEEEEEvNS4_8identityES13_S1D_vS1E_EENS_8epilogue10collective6detail29Sm90TmaWarpSpecializedAdapterINS1H_15DefaultEpilogueISJ_SK_SK_NS1G_6thread17LinearCombinationISJ_Li1EffLNS1L_9ScaleType4KindE0ELNS_15FloatRoundStyleE2ESJ_EENS1_15EpilogueDefaultEEEEEvvEEEEvNT_6ParamsE)
        /*0008*/ 	.word	0x000000a8


	//----- nvinfo : EIATTR_FRAME_SIZE
	.align		4
.L_15:
        /*000c*/ 	.byte	0x04, 0x11
        /*000e*/ 	.short	(.L_17 - .L_16)
	.align		4
.L_16:
        /*0010*/ 	.word	index@(_ZN7cutlass13device_kernelINS_4gemm6kernel13GemmUniversalIN4cute5tupleIJiiiiEEENS1_10collective13CollectiveMmaINS1_34MainloopSm90TmaGmmaWarpSpecializedILi14ENS5_IJNS4_1CILi1EEESB_SB_EEENS1_35KernelTmaWarpSpecializedCooperativeEEENS5_IJNSA_ILi256EEENSA_ILi240EEENSA_ILi16EEEEEENS_6half_tENS5_IJlSB_lEEESJ_SK_NS4_8TiledMMAINS4_8MMA_AtomIJNS4_4SM904GMMA25MMA_64x16x16_F32F16F16_SSILNSO_5MajorE0ELSQ_0ELNSO_7ScaleInE1ELSR_1EEEEEENS4_6LayoutINS5_IJNSA_ILi2EEESB_SB_EEENS5_IJSB_NSA_ILi0EEESX_EEEEENS5_IJNS4_10UnderscoreES10_S10_EEEEENS4_13SM90_TMA_LOADENS4_14ComposedLayoutINS4_7SwizzleILi1ELi4ELi3EEENS4_18smem_ptr_flag_bitsILi16EEENSU_INS5_IJNSA_ILi8EEESH_EEENS5_IJSH_SB_EEEEEEEvNS4_8identityES13_S1D_vS1E_EENS_8epilogue10collective6detail29Sm90TmaWarpSpecializedAdapterINS1H_15DefaultEpilogueISJ_SK_SK_NS1G_6thread17LinearCombinationISJ_Li1EffLNS1L_9ScaleType4KindE0ELNS_15FloatRoundStyleE2ESJ_EENS1_15EpilogueDefaultEEEEEvvEEEEvNT_6ParamsE)
        /*0014*/ 	.word	0x00000120


	//----- nvinfo : EIATTR_MIN_STACK_SIZE
	.align		4
.L_17:
        /*0018*/ 	.byte	0x04, 0x12
        /*001a*/ 	.short	(.L_19 - .L_18)
	.align		4
.L_18:
        /*001c*/ 	.word	index@(_ZN7cutlass13device_kernelINS_4gemm6kernel13GemmUniversalIN4cute5tupleIJiiiiEEENS1_10collective13CollectiveMmaINS1_34MainloopSm90TmaGmmaWarpSpecializedILi14ENS5_IJNS4_1CILi1EEESB_SB_EEENS1_35KernelTmaWarpSpecializedCooperativeEEENS5_IJNSA_ILi256EEENSA_ILi240EEENSA_ILi16EEEEEENS_6half_tENS5_IJlSB_lEEESJ_SK_NS4_8TiledMMAINS4_8MMA_AtomIJNS4_4SM904GMMA25MMA_64x16x16_F32F16F16_SSILNSO_5MajorE0ELSQ_0ELNSO_7ScaleInE1ELSR_1EEEEEENS4_6LayoutINS5_IJNSA_ILi2EEESB_SB_EEENS5_IJSB_NSA_ILi0EEESX_EEEEENS5_IJNS4_10UnderscoreES10_S10_EEEEENS4_13SM90_TMA_LOADENS4_14ComposedLayoutINS4_7SwizzleILi1ELi4ELi3EEENS4_18smem_ptr_flag_bitsILi16EEENSU_INS5_IJNSA_ILi8EEESH_EEENS5_IJSH_SB_EEEEEEEvNS4_8identityES13_S1D_vS1E_EENS_8epilogue10collective6detail29Sm90TmaWarpSpecializedAdapterINS1H_15DefaultEpilogueISJ_SK_SK_NS1G_6thread17LinearCombinationISJ_Li1EffLNS1L_9ScaleType4KindE0ELNS_15FloatRoundStyleE2ESJ_EENS1_15EpilogueDefaultEEEEEvvEEEEvNT_6ParamsE)
        /*0020*/ 	.word	0x00000120
.L_19:


//--------------------- .nv.compat                --------------------------
	.section	.nv.compat,"",@"SHT_CUDA_COMPAT_INFO"
	.align	4
        /*0000*/ 	.byte	0x02, 0x09, 0x01, 0x00, 0x02, 0x02, 0x04, 0x00, 0x02, 0x05, 0x05, 0x00, 0x03, 0x07, 0x01, 0x01
        /*0010*/ 	.byte	0x02, 0x03, 0x01, 0x00, 0x02, 0x06, 0x01, 0x00, 0x04, 0x0b, 0x08, 0x00, 0x00, 0x00, 0x00, 0x00
        /*0020*/ 	.byte	0x00, 0x00, 0x00, 0x00


//--------------------- .nv.info._ZN7cutlass13device_kernelINS_4gemm6kernel13GemmUniversalIN4cute5tupleIJiiiiEEENS1_10collective13CollectiveMmaINS1_34MainloopSm90TmaGmmaWarpSpecializedILi14ENS5_IJNS4_1CILi1EEESB_SB_EEENS1_35KernelTmaWarpSpecializedCooperativeEEENS5_IJNSA_ILi256EEENSA_ILi240EEENSA_ILi16EEEEEENS_6half_tENS5_IJlSB_lEEESJ_SK_NS4_8TiledMMAINS4_8MMA_AtomIJNS4_4SM904GMMA25MMA_64x16x16_F32F16F16_SSILNSO_5MajorE0ELSQ_0ELNSO_7ScaleInE1ELSR_1EEEEEENS4_6LayoutINS5_IJNSA_ILi2EEESB_SB_EEENS5_IJSB_NSA_ILi0EEESX_EEEEENS5_IJNS4_10UnderscoreES10_S10_EEEEENS4_13SM90_TMA_LOADENS4_14ComposedLayoutINS4_7SwizzleILi1ELi4ELi3EEENS4_18smem_ptr_flag_bitsILi16EEENSU_INS5_IJNSA_ILi8EEESH_EEENS5_IJSH_SB_EEEEEEEvNS4_8identityES13_S1D_vS1E_EENS_8epilogue10collective6detail29Sm90TmaWarpSpecializedAdapterINS1H_15DefaultEpilogueISJ_SK_SK_NS1G_6thread17LinearCombinationISJ_Li1EffLNS1L_9ScaleType4KindE0ELNS_15FloatRoundStyleE2ESJ_EENS1_15EpilogueDefaultEEEEEvvEEEEvNT_6ParamsE --------------------------
	.section	.nv.info._ZN7cutlass13device_kernelINS_4gemm6kernel13GemmUniversalIN4cute5tupleIJiiiiEEENS1_10collective13CollectiveMmaINS1_34MainloopSm90TmaGmmaWarpSpecializedILi14ENS5_IJNS4_1CILi1EEESB_SB_EEENS1_35KernelTmaWarpSpecializedCooperativeEEENS5_IJNSA_ILi256EEENSA_ILi240EEENSA_ILi16EEEEEENS_6half_tENS5_IJlSB_lEEESJ_SK_NS4_8TiledMMAINS4_8MMA_AtomIJNS4_4SM904GMMA25MMA_64x16x16_F32F16F16_SSILNSO_5MajorE0ELSQ_0ELNSO_7ScaleInE1ELSR_1EEEEEENS4_6LayoutINS5_IJNSA_ILi2EEESB_SB_EEENS5_IJSB_NSA_ILi0EEESX_EEEEENS5_IJNS4_10UnderscoreES10_S10_EEEEENS4_13SM90_TMA_LOADENS4_14ComposedLayoutINS4_7SwizzleILi1ELi4ELi3EEENS4_18smem_ptr_flag_bitsILi16EEENSU_INS5_IJNSA_ILi8EEESH_EEENS5_IJSH_SB_EEEEEEEvNS4_8identityES13_S1D_vS1E_EENS_8epilogue10collective6detail29Sm90TmaWarpSpecializedAdapterINS1H_15DefaultEpilogueISJ_SK_SK_NS1G_6thread17LinearCombinationISJ_Li1EffLNS1L_9ScaleType4KindE0ELNS_15FloatRoundStyleE2ESJ_EENS1_15EpilogueDefaultEEEEEvvEEEEvNT_6ParamsE,"",@"SHT_CUDA_INFO"
	.sectionflags	@""
	.align	4


	//----- nvinfo : EIATTR_CUDA_API_VERSION
	.align		4
        /*0000*/ 	.byte	0x04, 0x37
        /*0002*/ 	.short	(.L_21 - .L_20)
.L_20:
        /*0004*/ 	.word	0x00000082


	//----- nvinfo : EIATTR_KPARAM_INFO
	.align		4
.L_21:
        /*0008*/ 	.byte	0x04, 0x17
        /*000a*/ 	.short	(.L_23 - .L_22)
.L_22:
        /*000c*/ 	.word	0x00000000
        /*0010*/ 	.short	0x0000
        /*0012*/ 	.short	0x0070
        /*0014*/ 	.byte	0x00, 0xf0, 0x01, 0x10


	//----- nvinfo : EIATTR_SPARSE_MMA_MASK
	.align		4
.L_23:
        /*0018*/ 	.byte	0x03, 0x50
        /*001a*/ 	.short	0x0000


	//----- nvinfo : EIATTR_MAXREG_COUNT
	.align		4
        /*001c*/ 	.byte	0x03, 0x1b
        /*001e*/ 	.short	0x00a8


	//----- nvinfo : EIATTR_NUM_BARRIERS
	.align		4
        /*0020*/ 	.byte	0x02, 0x4c
        /*0022*/ 	.byte	0x01
	.zero		1


	//----- nvinfo : EIATTR_EXTERNS
	.align		4
        /*0024*/ 	.byte	0x04, 0x0f
        /*0026*/ 	.short	(.L_25 - .L_24)


	//   ....[0]....
	.align		4
.L_24:
        /*0028*/ 	.word	index@(__assertfail)


	//----- nvinfo : EIATTR_ANNOTATIONS
	.align		4
.L_25:
        /*002c*/ 	.byte	0x04, 0x55
        /*002e*/ 	.short	(.L_27 - .L_26)


	//   ....[0]....
.L_26:
        /*0030*/ 	.word	0x00000001
        /*0034*/ 	.byte	0x50, 0x02, 0x00, 0x00, 0x01, 0x00, 0x00, 0x00, 0x20, 0x07, 0x00, 0x00, 0x01, 0x00, 0x00, 0x00
        /* <DEDUP_REMOVED lines=107> */
        /*06f4*/ 	.byte	0xe0, 0x59, 0x01, 0x00, 0x01, 0x00, 0x00, 0x00, 0x00, 0x60, 0x01, 0x00


	//----- nvinfo : EIATTR_MERCURY_ISA_VERSION
	.align		4
.L_27:
        /*0700*/ 	.byte	0x03, 0x5f
        /*0702*/ 	.short	0x0101


	//----- nvinfo : EIATTR_INT_WARP_WIDE_INSTR_OFFSETS
	.align		4
        /*0704*/ 	.byte	0x04, 0x31
        /*0706*/ 	.short	(.L_29 - .L_28)


	//   ....[0]....
.L_28:
        /*0708*/ 	.word	0x000005f0


	//   ....[1]....
        /*070c*/ 	.word	0x00000600


	//   ....[2]....
        /*0710*/ 	.word	0x00000730


	//----- nvinfo : EIATTR_COOP_GROUP_MASK_REGIDS
	.align		4
.L_29:
        /*0714*/ 	.byte	0x04, 0x29
        /*0716*/ 	.short	(.L_31 - .L_30)


	//   ....[0]....
.L_30:
        /*0718*/ 	.word	0xffffffff


	//   ....[1]....
        /*071c*/ 	.word	0xffffffff


	//   ....[2]....
        /*0720*/ 	.word	0xffffffff


	//   ....[3]....
        /*0724*/ 	.word	0xffffffff


	//   ....[4]....
        /*0728*/ 	.word	0xffffffff


	//----- nvinfo : EIATTR_COOP_GROUP_INSTR_OFFSETS
	.align		4
.L_31:
        /*072c*/ 	.byte	0x04, 0x28
        /*072e*/ 	.short	(.L_33 - .L_32)


	//   ....[0]....
.L_32:
        /*0730*/ 	.word	0x00000070


	//   ....[1]....
        /*0734*/ 	.word	0x00000080


	//   ....[2]....
        /*0738*/ 	.word	0x000001a0


	//   ....[3]....
        /*073c*/ 	.word	0x00000540


	//   ....[4]....
        /*0740*/ 	.word	0x000012f0


	//----- nvinfo : EIATTR_REG_RECONFIG
	.align		4
.L_33:
        /*0744*/ 	.byte	0x01, 0x54
	.zero		2


	//----- nvinfo : EIATTR_SYSCALL_OFFSETS
	.align		4
        /*0748*/ 	.byte	0x04, 0x46
        /*074a*/ 	.short	(.L_35 - .L_34)


	//   ....[0]....
.L_34:
        /*074c*/ 	.word	0x000014a0


	//----- nvinfo : EIATTR_MBARRIER_INSTR_OFFSETS
	.align		4
.L_35:
        /*0750*/ 	.byte	0x04, 0x39
        /*0752*/ 	.short	(.L_37 - .L_36)


	//   ....[0]....
.L_36:
        /*0754*/ 	.word	0x00000360
        /*0758*/ 	.word	0x000000ff
        /*075c*/ 	.word	0x00000000
        /*0760*/ 	.short	0x0100
        /*0762*/ 	.byte	0x09
	.zero		1


	//   ....[1]....
        /*0764*/ 	.word	0x00000370
        /*0768*/ 	.word	0x000000ff
        /*076c*/ 	.word	0x00000070
        /*0770*/ 	.short	0x0100
        /*0772*/ 	.byte	0x09
	.zero		1


	//   ....[2]....
        /*0774*/ 	.word	0x00000380
        /*0778*/ 	.word	0x000000ff
        /*077c*/ 	.word	0x00000008
        /*0780*/ 	.short	0x0100
        /*0782*/ 	.byte	0x09
	.zero		1


	//   ....[3]....
        /*0784*/ 	.word	0x00000390
        /*0788*/ 	.word	0x000000ff
        /*078c*/ 	.word	0x00000078
        /*0790*/ 	.short	0x0100
        /*0792*/ 	.byte	0x09
	.zero		1


	//   ....[4]....
        /*0794*/ 	.word	0x000003a0
        /*0798*/ 	.word	0x000000ff
        /*079c*/ 	.word	0x00000010
        /*07a0*/ 	.short	0x0100
        /*07a2*/ 	.byte	0x09
	.zero		1


	//   ....[5]....
        /*07a4*/ 	.word	0x000003b0
        /*07a8*/ 	.word	0x000000ff
        /*07ac*/ 	.word	0x00000080
        /*07b0*/ 	.short	0x0100
        /*07b2*/ 	.byte	0x09
	.zero		1


	//   ....[6]....
        /*07b4*/ 	.word	0x000003c0
        /*07b8*/ 	.word	0x000000ff
        /*07bc*/ 	.word	0x00000018
        /*07c0*/ 	.short	0x0100
        /*07c2*/ 	.byte	0x09
	.zero		1


	//   ....[7]....
        /*07c4*/ 	.word	0x000003d0
        /*07c8*/ 	.word	0x000000ff
        /*07cc*/ 	.word	0x00000088
        /*07d0*/ 	.short	0x0100
        /*07d2*/ 	.byte	0x09
	.zero		1


	//   ....[8]....
        /*07d4*/ 	.word	0x000003e0
        /*07d8*/ 	.word	0x000000ff
        /*07dc*/ 	.word	0x00000020
        /*07e0*/ 	.short	0x0100
        /*07e2*/ 	.byte	0x09
	.zero		1


	//   ....[9]....
        /*07e4*/ 	.word	0x000003f0
        /*07e8*/ 	.word	0x000000ff
        /*07ec*/ 	.word	0x00000090
        /*07f0*/ 	.short	0x0100
        /*07f2*/ 	.byte	0x09
	.zero		1


	//   ....[10]....
        /*07f4*/ 	.word	0x00000400
        /*07f8*/ 	.word	0x000000ff
        /*07fc*/ 	.word	0x00000028
        /*0800*/ 	.short	0x0100
        /*0802*/ 	.byte	0x09
	.zero		1


	//   ....[11]....
        /*0804*/ 	.word	0x00000410
        /*0808*/ 	.word	0x000000ff
        /*080c*/ 	.word	0x00000098
        /*0810*/ 	.short	0x0100
        /*0812*/ 	.byte	0x09
	.zero		1


	//   ....[12]....
        /*0814*/ 	.word	0x00000420
        /*0818*/ 	.word	0x000000ff
        /*081c*/ 	.word	0x00000030
        /*0820*/ 	.short	0x0100
        /*0822*/ 	.byte	0x09
	.zero		1


	//   ....[13]....
        /*0824*/ 	.word	0x00000430
        /*0828*/ 	.word	0x000000ff
        /*082c*/ 	.word	0x000000a0
        /*0830*/ 	.short	0x0100
        /*0832*/ 	.byte	0x09
	.zero		1


	//   ....[14]....
        /*0834*/ 	.word	0x00000440
        /*0838*/ 	.word	0x000000ff
        /*083c*/ 	.word	0x00000038
        /*0840*/ 	.short	0x0100
        /*0842*/ 	.byte	0x09
	.zero		1


	//   ....[15]....
        /*0844*/ 	.word	0x00000450
        /*0848*/ 	.word	0x000000ff
        /*084c*/ 	.word	0x000000a8
        /*0850*/ 	.short	0x0100
        /*0852*/ 	.byte	0x09
	.zero		1


	//   ....[16]....
        /*0854*/ 	.word	0x00000460
        /*0858*/ 	.word	0x000000ff
        /*085c*/ 	.word	0x00000040
        /*0860*/ 	.short	0x0100
        /*0862*/ 	.byte	0x09
	.zero		1


	//   ....[17]....
        /*0864*/ 	.word	0x00000470
        /*0868*/ 	.word	0x000000ff
        /*086c*/ 	.word	0x000000b0
        /*0870*/ 	.short	0x0100
        /*0872*/ 	.byte	0x09
	.zero		1


	//   ....[18]....
        /*0874*/ 	.word	0x00000480
        /*0878*/ 	.word	0x000000ff
        /*087c*/ 	.word	0x00000048
        /*0880*/ 	.short	0x0100
        /*0882*/ 	.byte	0x09
	.zero		1


	//   ....[19]....
        /*0884*/ 	.word	0x00000490
        /*0888*/ 	.word	0x000000ff
        /*088c*/ 	.word	0x000000b8
        /*0890*/ 	.short	0x0100
        /*0892*/ 	.byte	0x09
	.zero		1


	//   ....[20]....
        /*0894*/ 	.word	0x000004a0
        /*0898*/ 	.word	0x000000ff
        /*089c*/ 	.word	0x00000050
        /*08a0*/ 	.short	0x0100
        /*08a2*/ 	.byte	0x09
	.zero		1


	//   ....[21]....
        /*08a4*/ 	.word	0x000004b0
        /*08a8*/ 	.word	0x000000ff
        /*08ac*/ 	.word	0x000000c0
        /*08b0*/ 	.short	0x0100
        /*08b2*/ 	.byte	0x09
	.zero		1


	//   ....[22]....
        /*08b4*/ 	.word	0x000004c0
        /*08b8*/ 	.word	0x000000ff
        /*08bc*/ 	.word	0x00000058
        /*08c0*/ 	.short	0x0100
        /*08c2*/ 	.byte	0x09
	.zero		1


	//   ....[23]....
        /*08c4*/ 	.word	0x000004d0
        /*08c8*/ 	.word	0x000000ff
        /*08cc*/ 	.word	0x000000c8
        /*08d0*/ 	.short	0x0100
        /*08d2*/ 	.byte	0x09
	.zero		1


	//   ....[24]....
        /*08d4*/ 	.word	0x000004e0
        /*08d8*/ 	.word	0x000000ff
        /*08dc*/ 	.word	0x00000060
        /*08e0*/ 	.short	0x0100
        /*08e2*/ 	.byte	0x09
	.zero		1


	//   ....[25]....
        /*08e4*/ 	.word	0x000004f0
        /*08e8*/ 	.word	0x000000ff
        /*08ec*/ 	.word	0x000000d0
        /*08f0*/ 	.short	0x0100
        /*08f2*/ 	.byte	0x09
	.zero		1


	//   ....[26]....
        /*08f4*/ 	.word	0x00000500
        /*08f8*/ 	.word	0x000000ff
        /*08fc*/ 	.word	0x00000068
        /*0900*/ 	.short	0x0100
        /*0902*/ 	.byte	0x09
	.zero		1


	//   ....[27]....
        /*0904*/ 	.word	0x00000510
        /*0908*/ 	.word	0x000000ff
        /*090c*/ 	.word	0x000000d8
        /*0910*/ 	.short	0x0100
        /*0912*/ 	.byte	0x09
	.zero		1


	//   ....[28]....
        /*0914*/ 	.word	0x00000760
        /*0918*/ 	.word	0x000000ff
        /*091c*/ 	.word	0x000000f0
        /*0920*/ 	.short	0x0100
        /*0922*/ 	.byte	0x06
	.zero		1


	//   ....[29]....
        /*0924*/ 	.word	0x00000770
        /*0928*/ 	.word	0x000000ff
        /*092c*/ 	.word	0x000000f8
        /*0930*/ 	.short	0x0100
        /*0932*/ 	.byte	0x06
	.zero		1


	//   ....[30]....
        /*0934*/ 	.word	0x000015b0
        /*0938*/ 	.word	0x00000003
        /*093c*/ 	.word	0x00000000
        /*0940*/ 	.short	0x010a
        /*0942*/ 	.byte	0x3f
	.zero		1


	//   ....[31]....
        /*0944*/ 	.word	0x000015f0
        /*0948*/ 	.word	0x00000003
        /*094c*/ 	.word	0x00000000
        /*0950*/ 	.short	0x010a
        /*0952*/ 	.byte	0x3f
	.zero		1


	//   ....[32]....
        /*0954*/ 	.word	0x00002550
        /*0958*/ 	.word	0x000000ff
        /*095c*/ 	.word	0x00000000
        /*0960*/ 	.short	0x010a
        /*0962*/ 	.byte	0x04
	.zero		1


	//   ....[33]....
        /*0964*/ 	.word	0x00002590
        /*0968*/ 	.word	0x000000ff
        /*096c*/ 	.word	0x00000000
        /*0970*/ 	.short	0x010a
        /*0972*/ 	.byte	0x04
	.zero		1


	//   ....[34]....
        /*0974*/ 	.word	0x000035e0
        /*0978*/ 	.word	0x000000ff
        /*097c*/ 	.word	0x00000000
        /*0980*/ 	.short	0x0101
        /*0982*/ 	.byte	0x04
	.zero		1


	//   ....[35]....
        /*0984*/ 	.word	0x00003830
        /*0988*/ 	.word	0x00000000
        /*098c*/ 	.word	0x00000000
        /*0990*/ 	.short	0x0101
        /*0992*/ 	.byte	0x3f
	.zero		1


	//   ....[36]....
        /*0994*/ 	.word	0x00015550
        /*0998*/ 	.word	0x0000000c
        /*099c*/ 	.word	0x00000070
        /*09a0*/ 	.short	0x010a
        /*09a2*/ 	.byte	0x3f
	.zero		1


	//   ....[37]....
        /*09a4*/ 	.word	0x000158e0
        /*09a8*/ 	.word	0x00000002
        /*09ac*/ 	.word	0x000000f8
        /*09b0*/ 	.short	0x0101
        /*09b2*/ 	.byte	0x3f
	.zero		1


	//   ....[38]....
        /*09b4*/ 	.word	0x000160d0
        /*09b8*/ 	.word	0x00000005
        /*09bc*/ 	.word	0x00000000
        /*09c0*/ 	.short	0x010a
        /*09c2*/ 	.byte	0x3f
	.zero		1


	//   ....[39]....
        /*09c4*/ 	.word	0x00016160
        /*09c8*/ 	.word	0x00000007
        /*09cc*/ 	.word	0x00000000
        /*09d0*/ 	.short	0x010a
        /*09d2*/ 	.byte	0x3f
	.zero		1


	//   ....[40]....
        /*09d4*/ 	.word	0x000161f0
        /*09d8*/ 	.word	0x00000007
        /*09dc*/ 	.word	0x00000000
        /*09e0*/ 	.short	0x010a
        /*09e2*/ 	.byte	0x3f
	.zero		1


	//   ....[41]....
        /*09e4*/ 	.word	0x00016280
        /*09e8*/ 	.word	0x00000007
        /*09ec*/ 	.word	0x00000000
        /*09f0*/ 	.short	0x010a
        /*09f2*/ 	.byte	0x3f
	.zero		1


	//   ....[42]....
        /*09f4*/ 	.word	0x00016310
        /*09f8*/ 	.word	0x00000007
        /*09fc*/ 	.word	0x00000000
        /*0a00*/ 	.short	0x010a
        /*0a02*/ 	.byte	0x3f
	.zero		1


	//   ....[43]....
        /*0a04*/ 	.word	0x000163a0
        /*0a08*/ 	.word	0x00000007
        /*0a0c*/ 	.word	0x00000000
        /*0a10*/ 	.short	0x010a
        /*0a12*/ 	.byte	0x3f
	.zero		1


	//   ....[44]....
        /*0a14*/ 	.word	0x00016430
        /*0a18*/ 	.word	0x00000007
        /*0a1c*/ 	.word	0x00000000
        /*0a20*/ 	.short	0x010a
        /*0a22*/ 	.byte	0x3f
	.zero		1


	//   ....[45]....
        /*0a24*/ 	.word	0x000164c0
        /*0a28*/ 	.word	0x00000007
        /*0a2c*/ 	.word	0x00000000
        /*0a30*/ 	.short	0x010a
        /*0a32*/ 	.byte	0x3f
	.zero		1


	//   ....[46]....
        /*0a34*/ 	.word	0x00016550
        /*0a38*/ 	.word	0x00000007
        /*0a3c*/ 	.word	0x00000000
        /*0a40*/ 	.short	0x010a
        /*0a42*/ 	.byte	0x3f
	.zero		1


	//   ....[47]....
        /*0a44*/ 	.word	0x000165e0
        /*0a48*/ 	.word	0x00000007
        /*0a4c*/ 	.word	0x00000000
        /*0a50*/ 	.short	0x010a
        /*0a52*/ 	.byte	0x3f
	.zero		1


	//   ....[48]....
        /*0a54*/ 	.word	0x00016670
        /*0a58*/ 	.word	0x00000007
        /*0a5c*/ 	.word	0x00000000
        /*0a60*/ 	.short	0x010a
        /*0a62*/ 	.byte	0x3f
	.zero		1


	//   ....[49]....
        /*0a64*/ 	.word	0x00016700
        /*0a68*/ 	.word	0x00000007
        /*0a6c*/ 	.word	0x00000000
        /*0a70*/ 	.short	0x010a
        /*0a72*/ 	.byte	0x3f
	.zero		1


	//   ....[50]....
        /*0a74*/ 	.word	0x00016790
        /*0a78*/ 	.word	0x00000007
        /*0a7c*/ 	.word	0x00000000
        /*0a80*/ 	.short	0x010a
        /*0a82*/ 	.byte	0x3f
	.zero		1


	//   ....[51]....
        /*0a84*/ 	.word	0x00016820
        /*0a88*/ 	.word	0x00000003
        /*0a8c*/ 	.word	0x00000000
        /*0a90*/ 	.short	0x010a
        /*0a92*/ 	.byte	0x3f
	.zero		1


	//   ....[52]....
        /*0a94*/ 	.word	0x00016880
        /*0a98*/ 	.word	0x00000003
        /*0a9c*/ 	.word	0x00000000
        /*0aa0*/ 	.short	0x010a
        /*0aa2*/ 	.byte	0x3f
	.zero		1


	//   ....[53]....
        /*0aa4*/ 	.word	0x000168e0
        /*0aa8*/ 	.word	0x00000008
        /*0aac*/ 	.word	0x00000000
        /*0ab0*/ 	.short	0x010a
        /*0ab2*/ 	.byte	0x3f
	.zero		1


	//   ....[54]....
        /*0ab4*/ 	.word	0x000169b0
        /*0ab8*/ 	.word	0x0000000c
        /*0abc*/ 	.word	0x00000070
        /*0ac0*/ 	.short	0x010a
        /*0ac2*/ 	.byte	0x3f
	.zero		1


	//   ....[55]....
        /*0ac4*/ 	.word	0x00016a80
        /*0ac8*/ 	.word	0x00000005
        /*0acc*/ 	.word	0x00000000
        /*0ad0*/ 	.short	0x010a
        /*0ad2*/ 	.byte	0x3f
	.zero		1


	//   ....[56]....
        /*0ad4*/ 	.word	0x00016ad0
        /*0ad8*/ 	.word	0x00000007
        /*0adc*/ 	.word	0x00000000
        /*0ae0*/ 	.short	0x010a
        /*0ae2*/ 	.byte	0x3f
	.zero		1


	//   ....[57]....
        /*0ae4*/ 	.word	0x00016b20
        /*0ae8*/ 	.word	0x00000007
        /*0aec*/ 	.word	0x00000000
        /*0af0*/ 	.short	0x010a
        /*0af2*/ 	.byte	0x3f
	.zero		1


	//   ....[58]....
        /*0af4*/ 	.word	0x00016b70
        /*0af8*/ 	.word	0x00000007
        /*0afc*/ 	.word	0x00000000
        /*0b00*/ 	.short	0x010a
        /*0b02*/ 	.byte	0x3f
	.zero		1


	//   ....[59]....
        /*0b04*/ 	.word	0x00016bc0
        /*0b08*/ 	.word	0x00000007
        /*0b0c*/ 	.word	0x00000000
        /*0b10*/ 	.short	0x010a
        /*0b12*/ 	.byte	0x3f
	.zero		1


	//   ....[60]....
        /*0b14*/ 	.word	0x00016c10
        /*0b18*/ 	.word	0x00000007
        /*0b1c*/ 	.word	0x00000000
        /*0b20*/ 	.short	0x010a
        /*0b22*/ 	.byte	0x3f
	.zero		1


	//   ....[61]....
        /*0b24*/ 	.word	0x00016c60
        /*0b28*/ 	.word	0x00000007
        /*0b2c*/ 	.word	0x00000000
        /*0b30*/ 	.short	0x010a
        /*0b32*/ 	.byte	0x3f
	.zero		1


	//   ....[62]....
        /*0b34*/ 	.word	0x00016cb0
        /*0b38*/ 	.word	0x00000007
        /*0b3c*/ 	.word	0x00000000
        /*0b40*/ 	.short	0x010a
        /*0b42*/ 	.byte	0x3f
	.zero		1


	//   ....[63]....
        /*0b44*/ 	.word	0x00016d00
        /*0b48*/ 	.word	0x00000007
        /*0b4c*/ 	.word	0x00000000
        /*0b50*/ 	.short	0x010a
        /*0b52*/ 	.byte	0x3f
	.zero		1


	//   ....[64]....
        /*0b54*/ 	.word	0x00016d50
        /*0b58*/ 	.word	0x00000007
        /*0b5c*/ 	.word	0x00000000
        /*0b60*/ 	.short	0x010a
        /*0b62*/ 	.byte	0x3f
	.zero		1


	//   ....[65]....
        /*0b64*/ 	.word	0x00016da0
        /*0b68*/ 	.word	0x00000007
        /*0b6c*/ 	.word	0x00000000
        /*0b70*/ 	.short	0x010a
        /*0b72*/ 	.byte	0x3f
	.zero		1


	//   ....[66]....
        /*0b74*/ 	.word	0x00016df0
        /*0b78*/ 	.word	0x00000007
        /*0b7c*/ 	.word	0x00000000
        /*0b80*/ 	.short	0x010a
        /*0b82*/ 	.byte	0x3f
	.zero		1


	//   ....[67]....
        /*0b84*/ 	.word	0x00016e40
        /*0b88*/ 	.word	0x00000007
        /*0b8c*/ 	.word	0x00000000
        /*0b90*/ 	.short	0x010a
        /*0b92*/ 	.byte	0x3f
	.zero		1


	//----- nvinfo : EIATTR_NUM_MBARRIERS
	.align		4
.L_37:
        /*0b94*/ 	.byte	0x03, 0x38
        /*0b96*/ 	.short	0x001e


	//----- nvinfo : EIATTR_EXIT_INSTR_OFFSETS
	.align		4
        /*0b98*/ 	.byte	0x04, 0x1c
        /*0b9a*/ 	.short	(.L_39 - .L_38)


	//   ....[0]....
.L_38:
        /*0b9c*/ 	.word	0x000007d0


	//   ....[1]....
        /*0ba0*/ 	.word	0x000011a0


	//   ....[2]....
        /*0ba4*/ 	.word	0x00014b40


	//   ....[3]....
        /*0ba8*/ 	.word	0x000151c0


	//   ....[4]....
        /*0bac*/ 	.word	0x00016870


	//----- nvinfo : EIATTR_MAX_THREADS
	.align		4
.L_39:
        /*0bb0*/ 	.byte	0x04, 0x05
        /*0bb2*/ 	.short	(.L_41 - .L_40)
.L_40:
        /*0bb4*/ 	.word	0x00000180
        /*0bb8*/ 	.word	0x00000001
        /*0bbc*/ 	.word	0x00000001


	//----- nvinfo : EIATTR_CRS_STACK_SIZE
	.align		4
.L_41:
        /*0bc0*/ 	.byte	0x04, 0x1e
        /*0bc2*/ 	.short	(.L_43 - .L_42)
.L_42:
        /*0bc4*/ 	.word	0x00000000


	//----- nvinfo : EIATTR_CBANK_PARAM_SIZE
	.align		4
.L_43:
        /*0bc8*/ 	.byte	0x03, 0x19
        /*0bca*/ 	.short	0x0470


	//----- nvinfo : EIATTR_PARAM_CBANK
	.align		4
        /*0bcc*/ 	.byte	0x04, 0x0a
        /*0bce*/ 	.short	(.L_45 - .L_44)
	.align		4
.L_44:
        /*0bd0*/ 	.word	index@(.nv.constant0._ZN7cutlass13device_kernelINS_4gemm6kernel13GemmUniversalIN4cute5tupleIJiiiiEEENS1_10collective13CollectiveMmaINS1_34MainloopSm90TmaGmmaWarpSpecializedILi14ENS5_IJNS4_1CILi1EEESB_SB_EEENS1_35KernelTmaWarpSpecializedCooperativeEEENS5_IJNSA_ILi256EEENSA_ILi240EEENSA_ILi16EEEEEENS_6half_tENS5_IJlSB_lEEESJ_SK_NS4_8TiledMMAINS4_8MMA_AtomIJNS4_4SM904GMMA25MMA_64x16x16_F32F16F16_SSILNSO_5MajorE0ELSQ_0ELNSO_7ScaleInE1ELSR_1EEEEEENS4_6LayoutINS5_IJNSA_ILi2EEESB_SB_EEENS5_IJSB_NSA_ILi0EEESX_EEEEENS5_IJNS4_10UnderscoreES10_S10_EEEEENS4_13SM90_TMA_LOADENS4_14ComposedLayoutINS4_7SwizzleILi1ELi4ELi3EEENS4_18smem_ptr_flag_bitsILi16EEENSU_INS5_IJNSA_ILi8EEESH_EEENS5_IJSH_SB_EEEEEEEvNS4_8identityES13_S1D_vS1E_EENS_8epilogue10collective6detail29Sm90TmaWarpSpecializedAdapterINS1H_15DefaultEpilogueISJ_SK_SK_NS1G_6thread17LinearCombinationISJ_Li1EffLNS1L_9ScaleType4KindE0ELNS_15FloatRoundStyleE2ESJ_EENS1_15EpilogueDefaultEEEEEvvEEEEvNT_6ParamsE)
        /*0bd4*/ 	.short	0x0210
        /*0bd6*/ 	.short	0x0470


	//----- nvinfo : EIATTR_SW_WAR
	.align		4
.L_45:
        /*0bd8*/ 	.byte	0x04, 0x36
        /*0bda*/ 	.short	(.L_47 - .L_46)
.L_46:
        /*0bdc*/ 	.word	0x00000008
.L_47:


//--------------------- .nv.callgraph             --------------------------
	.section	.nv.callgraph,"",@"SHT_CUDA_CALLGRAPH"
	.align	4
	.sectionentsize	8
	.align		4
        /*0000*/ 	.word	0x00000000
	.align		4
        /*0004*/ 	.word	0xffffffff
	.align		4
        /*0008*/ 	.word	index@(_ZN7cutlass13device_kernelINS_4gemm6kernel13GemmUniversalIN4cute5tupleIJiiiiEEENS1_10collective13CollectiveMmaINS1_34MainloopSm90TmaGmmaWarpSpecializedILi14ENS5_IJNS4_1CILi1EEESB_SB_EEENS1_35KernelTmaWarpSpecializedCooperativeEEENS5_IJNSA_ILi256EEENSA_ILi240EEENSA_ILi16EEEEEENS_6half_tENS5_IJlSB_lEEESJ_SK_NS4_8TiledMMAINS4_8MMA_AtomIJNS4_4SM904GMMA25MMA_64x16x16_F32F16F16_SSILNSO_5MajorE0ELSQ_0ELNSO_7ScaleInE1ELSR_1EEEEEENS4_6LayoutINS5_IJNSA_ILi2EEESB_SB_EEENS5_IJSB_NSA_ILi0EEESX_EEEEENS5_IJNS4_10UnderscoreES10_S10_EEEEENS4_13SM90_TMA_LOADENS4_14ComposedLayoutINS4_7SwizzleILi1ELi4ELi3EEENS4_18smem_ptr_flag_bitsILi16EEENSU_INS5_IJNSA_ILi8EEESH_EEENS5_IJSH_SB_EEEEEEEvNS4_8identityES13_S1D_vS1E_EENS_8epilogue10collective6detail29Sm90TmaWarpSpecializedAdapterINS1H_15DefaultEpilogueISJ_SK_SK_NS1G_6thread17LinearCombinationISJ_Li1EffLNS1L_9ScaleType4KindE0ELNS_15FloatRoundStyleE2ESJ_EENS1_15EpilogueDefaultEEEEEvvEEEEvNT_6ParamsE)
	.align		4
        /*000c*/ 	.word	index@(__assertfail)
	.align		4
        /*0010*/ 	.word	0x00000000
	.align		4
        /*0014*/ 	.word	0xfffffffe
	.align		4
        /*0018*/ 	.word	0x00000000
	.align		4
        /*001c*/ 	.word	0xfffffffd
	.align		4
        /*0020*/ 	.word	0x00000000
	.align		4
        /*0024*/ 	.word	0xfffffffc


//--------------------- .nv.constant4             --------------------------
	.section	.nv.constant4,"a",@progbits
	.align	8
	.align		8
.nv.constant4:
        /*0000*/ 	.dword	__assertfail
	.align		8
        /*0008*/ 	.dword	__unnamed_1
	.align		8
        /*0010*/ 	.dword	_ZN39_INTERNAL_c8b8f5e6_4_k_cu_7be51e7b_54994cuda3std3__45__cpo5beginE
	.align		8
        /*0018*/ 	.dword	_ZN39_INTERNAL_c8b8f5e6_4_k_cu_7be51e7b_54994cuda3std3__45__cpo3endE
	.align		8
        /*0020*/ 	.dword	_ZN39_INTERNAL_c8b8f5e6_4_k_cu_7be51e7b_54994cuda3std3__45__cpo6cbeginE
	.align		8
        /*0028*/ 	.dword	_ZN39_INTERNAL_c8b8f5e6_4_k_cu_7be51e7b_54994cuda3std3__45__cpo4cendE
	.align		8
        /*0030*/ 	.dword	_ZN39_INTERNAL_c8b8f5e6_4_k_cu_7be51e7b_54994cuda3std3__441_GLOBAL__N__c8b8f5e6_4_k_cu_7be51e7b_54996ignoreE
	.align		8
        /*0038*/ 	.dword	_ZN39_INTERNAL_c8b8f5e6_4_k_cu_7be51e7b_54994cuda3std3__419piecewise_constructE
	.align		8
        /*0040*/ 	.dword	_ZN39_INTERNAL_c8b8f5e6_4_k_cu_7be51e7b_54994cuda3std3__48in_placeE
	.align		8
        /*0048*/ 	.dword	_ZN39_INTERNAL_c8b8f5e6_4_k_cu_7be51e7b_54994cuda3std6ranges3__45__cpo4swapE
	.align		8
        /*0050*/ 	.dword	_ZN39_INTERNAL_c8b8f5e6_4_k_cu_7be51e7b_54994cuda3std6ranges3__45__cpo9iter_moveE
	.align		8
        /*0058*/ 	.dword	_ZN39_INTERNAL_c8b8f5e6_4_k_cu_7be51e7b_54994cute7productE
	.align		8
        /*0060*/ 	.dword	_ZN39_INTERNAL_c8b8f5e6_4_k_cu_7be51e7b_54994cute1_E
	.align		8
        /*0068*/ 	.dword	$str$22
	.align		8
        /*0070*/ 	.dword	$str$23


//--------------------- .text._ZN7cutlass13device_kernelINS_4gemm6kernel13GemmUniversalIN4cute5tupleIJiiiiEEENS1_10collective13CollectiveMmaINS1_34MainloopSm90TmaGmmaWarpSpecializedILi14ENS5_IJNS4_1CILi1EEESB_SB_EEENS1_35KernelTmaWarpSpecializedCooperativeEEENS5_IJNSA_ILi256EEENSA_ILi240EEENSA_ILi16EEEEEENS_6half_tENS5_IJlSB_lEEESJ_SK_NS4_8TiledMMAINS4_8MMA_AtomIJNS4_4SM904GMMA25MMA_64x16x16_F32F16F16_SSILNSO_5MajorE0ELSQ_0ELNSO_7ScaleInE1ELSR_1EEEEEENS4_6LayoutINS5_IJNSA_ILi2EEESB_SB_EEENS5_IJSB_NSA_ILi0EEESX_EEEEENS5_IJNS4_10UnderscoreES10_S10_EEEEENS4_13SM90_TMA_LOADENS4_14ComposedLayoutINS4_7SwizzleILi1ELi4ELi3EEENS4_18smem_ptr_flag_bitsILi16EEENSU_INS5_IJNSA_ILi8EEESH_EEENS5_IJSH_SB_EEEEEEEvNS4_8identityES13_S1D_vS1E_EENS_8epilogue10collective6detail29Sm90TmaWarpSpecializedAdapterINS1H_15DefaultEpilogueISJ_SK_SK_NS1G_6thread17LinearCombinationISJ_Li1EffLNS1L_9ScaleType4KindE0ELNS_15FloatRoundStyleE2ESJ_EENS1_15EpilogueDefaultEEEEEvvEEEEvNT_6ParamsE --------------------------
	.section	.text._ZN7cutlass13device_kernelINS_4gemm6kernel13GemmUniversalIN4cute5tupleIJiiiiEEENS1_10collective13CollectiveMmaINS1_34MainloopSm90TmaGmmaWarpSpecializedILi14ENS5_IJNS4_1CILi1EEESB_SB_EEENS1_35KernelTmaWarpSpecializedCooperativeEEENS5_IJNSA_ILi256EEENSA_ILi240EEENSA_ILi16EEEEEENS_6half_tENS5_IJlSB_lEEESJ_SK_NS4_8TiledMMAINS4_8MMA_AtomIJNS4_4SM904GMMA25MMA_64x16x16_F32F16F16_SSILNSO_5MajorE0ELSQ_0ELNSO_7ScaleInE1ELSR_1EEEEEENS4_6LayoutINS5_IJNSA_ILi2EEESB_SB_EEENS5_IJSB_NSA_ILi0EEESX_EEEEENS5_IJNS4_10UnderscoreES10_S10_EEEEENS4_13SM90_TMA_LOADENS4_14ComposedLayoutINS4_7SwizzleILi1ELi4ELi3EEENS4_18smem_ptr_flag_bitsILi16EEENSU_INS5_IJNSA_ILi8EEESH_EEENS5_IJSH_SB_EEEEEEEvNS4_8identityES13_S1D_vS1E_EENS_8epilogue10collective6detail29Sm90TmaWarpSpecializedAdapterINS1H_15DefaultEpilogueISJ_SK_SK_NS1G_6thread17LinearCombinationISJ_Li1EffLNS1L_9ScaleType4KindE0ELNS_15FloatRoundStyleE2ESJ_EENS1_15EpilogueDefaultEEEEEvvEEEEvNT_6ParamsE,"ax",@progbits
	.align	128
.text._ZN7cutlass13device_kernelINS_4gemm6kernel13GemmUniversalIN4cute5tupleIJiiiiEEENS1_10collective13CollectiveMmaINS1_34MainloopSm90TmaGmmaWarpSpecializedILi14ENS5_IJNS4_1CILi1EEESB_SB_EEENS1_35KernelTmaWarpSpecializedCooperativeEEENS5_IJNSA_ILi256EEENSA_ILi240EEENSA_ILi16EEEEEENS_6half_tENS5_IJlSB_lEEESJ_SK_NS4_8TiledMMAINS4_8MMA_AtomIJNS4_4SM904GMMA25MMA_64x16x16_F32F16F16_SSILNSO_5MajorE0ELSQ_0ELNSO_7ScaleInE1ELSR_1EEEEEENS4_6LayoutINS5_IJNSA_ILi2EEESB_SB_EEENS5_IJSB_NSA_ILi0EEESX_EEEEENS5_IJNS4_10UnderscoreES10_S10_EEEEENS4_13SM90_TMA_LOADENS4_14ComposedLayoutINS4_7SwizzleILi1ELi4ELi3EEENS4_18smem_ptr_flag_bitsILi16EEENSU_INS5_IJNSA_ILi8EEESH_EEENS5_IJSH_SB_EEEEEEEvNS4_8identityES13_S1D_vS1E_EENS_8epilogue10collective6detail29Sm90TmaWarpSpecializedAdapterINS1H_15DefaultEpilogueISJ_SK_SK_NS1G_6thread17LinearCombinationISJ_Li1EffLNS1L_9ScaleType4KindE0ELNS_15FloatRoundStyleE2ESJ_EENS1_15EpilogueDefaultEEEEEvvEEEEvNT_6ParamsE:
        .type           _ZN7cutlass13device_kernelINS_4gemm6kernel13GemmUniversalIN4cute5tupleIJiiiiEEENS1_10collective13CollectiveMmaINS1_34MainloopSm90TmaGmmaWarpSpecializedILi14ENS5_IJNS4_1CILi1EEESB_SB_EEENS1_35KernelTmaWarpSpecializedCooperativeEEENS5_IJNSA_ILi256EEENSA_ILi240EEENSA_ILi16EEEEEENS_6half_tENS5_IJlSB_lEEESJ_SK_NS4_8TiledMMAINS4_8MMA_AtomIJNS4_4SM904GMMA25MMA_64x16x16_F32F16F16_SSILNSO_5MajorE0ELSQ_0ELNSO_7ScaleInE1ELSR_1EEEEEENS4_6LayoutINS5_IJNSA_ILi2EEESB_SB_EEENS5_IJSB_NSA_ILi0EEESX_EEEEENS5_IJNS4_10UnderscoreES10_S10_EEEEENS4_13SM90_TMA_LOADENS4_14ComposedLayoutINS4_7SwizzleILi1ELi4ELi3EEENS4_18smem_ptr_flag_bitsILi16EEENSU_INS5_IJNSA_ILi8EEESH_EEENS5_IJSH_SB_EEEEEEEvNS4_8identityES13_S1D_vS1E_EENS_8epilogue10collective6detail29Sm90TmaWarpSpecializedAdapterINS1H_15DefaultEpilogueISJ_SK_SK_NS1G_6thread17LinearCombinationISJ_Li1EffLNS1L_9ScaleType4KindE0ELNS_15FloatRoundStyleE2ESJ_EENS1_15EpilogueDefaultEEEEEvvEEEEvNT_6ParamsE,@function
        .size           _ZN7cutlass13device_kernelINS_4gemm6kernel13GemmUniversalIN4cute5tupleIJiiiiEEENS1_10collective13CollectiveMmaINS1_34MainloopSm90TmaGmmaWarpSpecializedILi14ENS5_IJNS4_1CILi1EEESB_SB_EEENS1_35KernelTmaWarpSpecializedCooperativeEEENS5_IJNSA_ILi256EEENSA_ILi240EEENSA_ILi16EEEEEENS_6half_tENS5_IJlSB_lEEESJ_SK_NS4_8TiledMMAINS4_8MMA_AtomIJNS4_4SM904GMMA25MMA_64x16x16_F32F16F16_SSILNSO_5MajorE0ELSQ_0ELNSO_7ScaleInE1ELSR_1EEEEEENS4_6LayoutINS5_IJNSA_ILi2EEESB_SB_EEENS5_IJSB_NSA_ILi0EEESX_EEEEENS5_IJNS4_10UnderscoreES10_S10_EEEEENS4_13SM90_TMA_LOADENS4_14ComposedLayoutINS4_7SwizzleILi1ELi4ELi3EEENS4_18smem_ptr_flag_bitsILi16EEENSU_INS5_IJNSA_ILi8EEESH_EEENS5_IJSH_SB_EEEEEEEvNS4_8identityES13_S1D_vS1E_EENS_8epilogue10collective6detail29Sm90TmaWarpSpecializedAdapterINS1H_15DefaultEpilogueISJ_SK_SK_NS1G_6thread17LinearCombinationISJ_Li1EffLNS1L_9ScaleType4KindE0ELNS_15FloatRoundStyleE2ESJ_EENS1_15EpilogueDefaultEEEEEvvEEEEvNT_6ParamsE,(.L_x_565 - _ZN7cutlass13device_kernelINS_4gemm6kernel13GemmUniversalIN4cute5tupleIJiiiiEEENS1_10collective13CollectiveMmaINS1_34MainloopSm90TmaGmmaWarpSpecializedILi14ENS5_IJNS4_1CILi1EEESB_SB_EEENS1_35KernelTmaWarpSpecializedCooperativeEEENS5_IJNSA_ILi256EEENSA_ILi240EEENSA_ILi16EEEEEENS_6half_tENS5_IJlSB_lEEESJ_SK_NS4_8TiledMMAINS4_8MMA_AtomIJNS4_4SM904GMMA25MMA_64x16x16_F32F16F16_SSILNSO_5MajorE0ELSQ_0ELNSO_7ScaleInE1ELSR_1EEEEEENS4_6LayoutINS5_IJNSA_ILi2EEESB_SB_EEENS5_IJSB_NSA_ILi0EEESX_EEEEENS5_IJNS4_10UnderscoreES10_S10_EEEEENS4_13SM90_TMA_LOADENS4_14ComposedLayoutINS4_7SwizzleILi1ELi4ELi3EEENS4_18smem_ptr_flag_bitsILi16EEENSU_INS5_IJNSA_ILi8EEESH_EEENS5_IJSH_SB_EEEEEEEvNS4_8identityES13_S1D_vS1E_EENS_8epilogue10collective6detail29Sm90TmaWarpSpecializedAdapterINS1H_15DefaultEpilogueISJ_SK_SK_NS1G_6thread17LinearCombinationISJ_Li1EffLNS1L_9ScaleType4KindE0ELNS_15FloatRoundStyleE2ESJ_EENS1_15EpilogueDefaultEEEEEvvEEEEvNT_6ParamsE)
        .other          _ZN7cutlass13device_kernelINS_4gemm6kernel13GemmUniversalIN4cute5tupleIJiiiiEEENS1_10collective13CollectiveMmaINS1_34MainloopSm90TmaGmmaWarpSpecializedILi14ENS5_IJNS4_1CILi1EEESB_SB_EEENS1_35KernelTmaWarpSpecializedCooperativeEEENS5_IJNSA_ILi256EEENSA_ILi240EEENSA_ILi16EEEEEENS_6half_tENS5_IJlSB_lEEESJ_SK_NS4_8TiledMMAINS4_8MMA_AtomIJNS4_4SM904GMMA25MMA_64x16x16_F32F16F16_SSILNSO_5MajorE0ELSQ_0ELNSO_7ScaleInE1ELSR_1EEEEEENS4_6LayoutINS5_IJNSA_ILi2EEESB_SB_EEENS5_IJSB_NSA_ILi0EEESX_EEEEENS5_IJNS4_10UnderscoreES10_S10_EEEEENS4_13SM90_TMA_LOADENS4_14ComposedLayoutINS4_7SwizzleILi1ELi4ELi3EEENS4_18smem_ptr_flag_bitsILi16EEENSU_INS5_IJNSA_ILi8EEESH_EEENS5_IJSH_SB_EEEEEEEvNS4_8identityES13_S1D_vS1E_EENS_8epilogue10collective6detail29Sm90TmaWarpSpecializedAdapterINS1H_15DefaultEpilogueISJ_SK_SK_NS1G_6thread17LinearCombinationISJ_Li1EffLNS1L_9ScaleType4KindE0ELNS_15FloatRoundStyleE2ESJ_EENS1_15EpilogueDefaultEEEEEvvEEEEvNT_6ParamsE,@"STO_CUDA_ENTRY STV_DEFAULT"
_ZN7cutlass13device_kernelINS_4gemm6kernel13GemmUniversalIN4cute5tupleIJiiiiEEENS1_10collective13CollectiveMmaINS1_34MainloopSm90TmaGmmaWarpSpecializedILi14ENS5_IJNS4_1CILi1EEESB_SB_EEENS1_35KernelTmaWarpSpecializedCooperativeEEENS5_IJNSA_ILi256EEENSA_ILi240EEENSA_ILi16EEEEEENS_6half_tENS5_IJlSB_lEEESJ_SK_NS4_8TiledMMAINS4_8MMA_AtomIJNS4_4SM904GMMA25MMA_64x16x16_F32F16F16_SSILNSO_5MajorE0ELSQ_0ELNSO_7ScaleInE1ELSR_1EEEEEENS4_6LayoutINS5_IJNSA_ILi2EEESB_SB_EEENS5_IJSB_NSA_ILi0EEESX_EEEEENS5_IJNS4_10UnderscoreES10_S10_EEEEENS4_13SM90_TMA_LOADENS4_14ComposedLayoutINS4_7SwizzleILi1ELi4ELi3EEENS4_18smem_ptr_flag_bitsILi16EEENSU_INS5_IJNSA_ILi8EEESH_EEENS5_IJSH_SB_EEEEEEEvNS4_8identityES13_S1D_vS1E_EENS_8epilogue10collective6detail29Sm90TmaWarpSpecializedAdapterINS1H_15DefaultEpilogueISJ_SK_SK_NS1G_6thread17LinearCombinationISJ_Li1EffLNS1L_9ScaleType4KindE0ELNS_15FloatRoundStyleE2ESJ_EENS1_15EpilogueDefaultEEEEEvvEEEEvNT_6ParamsE:
[----:B------:R-:W0:Y:S02]  /*0000*/  LDC R1, c[0x0][0x28] ;  /* 0x00000a00ff017b82 */ /* 0x000e240000000800 */
[----:B0-----:R-:W-:Y:S01]  /*0010*/  VIADD R1, R1, 0xfffffee0 ;  /* 0xfffffee001017836 */ /* 0x001fe20000000000 */
[----:B------:R-:W0:Y:S01]  /*0020*/  S2R R2, SR_TID.X ;  /* 0x0000000000027919 */ /* 0x000e220000002100 */
[----:B------:R-:W-:Y:S01]  /*0030*/  ELECT P0, URZ, PT ;  /* 0x00000000003f782f */ /* 0x000fe20003800000 */
[----:B------:R-:W-:Y:S01]  /*0040*/  BSSY B0, `(.L_x_0) ;  /* 0x0000015000007945 */ /* 0x000fe20003800000 */
[--C-:B0-----:R-:W-:Y:S02]  /*0050*/  SHF.R.U32.HI R0, RZ, 0x5, R2.reuse ;  /* 0x00000005ff007819 */ /* 0x101fe40000011602 */
[----:B------:R-:W-:-:S03]  /*0060*/  SHF.R.U32.HI R2, RZ, 0x7, R2 ;  /* 0x00000007ff027819 */ /* 0x000fc60000011602 */
[----:B------:R-:W0:Y:S04]  /*0070*/  SHFL.IDX PT, R3, R0, RZ, 0x1f ;  /* 0x00001fff00037589 */ /* 0x000e2800000e0000 */
[----:B------:R-:W1:Y:S01]  /*0080*/  SHFL.IDX PT, R2, R2, RZ, 0x1f ;  /* 0x00001fff02027589 */ /* 0x000e6200000e0000 */
[----:B0-----:R-:W-:Y:S02]  /*0090*/  R2UR UR4, R3 ;  /* 0x00000000030472ca */ /* 0x001fe400000e0000 */
[----:B-1----:R-:W-:-:S11]  /*00a0*/  R2UR UR6, R2 ;  /* 0x00000000020672ca */ /* 0x002fd600000e0000 */
[----:B------:R-:W-:Y:S02]  /*00b0*/  USHF.R.S32.HI UR5, URZ, 0x1f, UR4 ;  /* 0x0000001f3f057899 */ /* 0x000fe40008011404 */
[----:B------:R-:W-:Y:S02]  /*00c0*/  ISETP.NE.OR P0, PT, RZ, UR4, !P0 ;  /* 0x00000004ff007c0c */ /* 0x000fe4000c705670 */
[----:B------:R-:W-:-:S04]  /*00d0*/  ULEA.HI UR5, UR5, UR4, URZ, 0x2 ;  /* 0x0000000405057291 */ /* 0x000fc8000f8f103f */
[----:B------:R-:W-:-:S04]  /*00e0*/  ULOP3.LUT UR5, UR5, 0xfffffffc, URZ, 0xc0, !UPT ;  /* 0xfffffffc05057892 */ /* 0x000fc8000f8ec03f */
[----:B------:R-:W-:-:S03]  /*00f0*/  UIADD3 UR8, UR4, -UR5, URZ ;  /* 0x8000000504087290 */ /* 0x000fc6000fffe03f */
[----:B------:R-:W-:Y:S09]  /*0100*/  @P0 BRA `(.L_x_1) ;  /* 0x0000000000200947 */ /* 0x000ff20003800000 */
[----:B------:R-:W-:Y:S02]  /*0110*/  ULDC.64 UR4, c[0x0][0x198] ;  /* 0x0000660000047ab9 */ /* 0x000fe40000000a00 */
[----:B------:R-:W-:Y:S02]  /*0120*/  UIADD3 UR10, UP0, UR4, 0xf0, URZ ;  /* 0x000000f0040a7890 */ /* 0x000fe4000ff1e03f */
[----:B------:R-:W-:Y:S02]  /*0130*/  UIADD3 UR4, UP1, UR4, 0x1f0, URZ ;  /* 0x000001f004047890 */ /* 0x000fe4000ff3e03f */
[----:B------:R-:W-:Y:S02]  /*0140*/  UIADD3.X UR11, URZ, UR5, URZ, UP0, !UPT ;  /* 0x000000053f0b7290 */ /* 0x000fe400087fe43f */
[----:B------:R-:W-:-:S07]  /*0150*/  UIADD3.X UR5, URZ, UR5, URZ, UP1, !UPT ;  /* 0x000000053f057290 */ /* 0x000fce0008ffe43f */
[----:B------:R0:W-:Y:S02]  /*0160*/  UTMACCTL.PF [UR10] ;  /* 0x000000000a0079b9 */ /* 0x0001e40008040000 */
[----:B------:R0:W-:Y:S02]  /*0170*/  UTMACCTL.PF [UR4] ;  /* 0x00000000040079b9 */ /* 0x0001e40008040000 */
[----:B0-----:R-:W-:Y:S01]  /*0180*/  NOP ;  /* 0x0000000000007918 */ /* 0x001fe20000000000 */
.L_x_1:
[----:B------:R-:W-:Y:S05]  /*0190*/  BSYNC B0 ;  /* 0x0000000000007941 */ /* 0x000fea0003800000 */
.L_x_0:
[----:B------:R-:W0:Y:S01]  /*01a0*/  SHFL.IDX PT, R2, R0, RZ, 0x1f ;  /* 0x00001fff00027589 */ /* 0x000e2200000e0000 */
[----:B------:R-:W-:Y:S01]  /*01b0*/  UISETP.NE.AND UP0, UPT, UR8, 0x3, UPT ;  /* 0x000000030800788c */ /* 0x000fe2000bf05270 */
[----:B------:R-:W-:Y:S01]  /*01c0*/  ISETP.NE.AND P1, PT, RZ, UR6, PT ;  /* 0x00000006ff007c0c */ /* 0x000fe2000bf25270 */
[----:B------:R-:W-:Y:S02]  /*01d0*/  UIADD3 UR10, UR6, -0x1, URZ ;  /* 0xffffffff060a7890 */ /* 0x000fe4000fffe03f */
[----:B------:R-:W-:Y:S02]  /*01e0*/  UISETP.EQ.OR UP0, UPT, UR8, URZ, !UP0 ;  /* 0x0000003f0800728c */ /* 0x000fe4000c702670 */
[----:B------:R-:W-:Y:S02]  /*01f0*/  UISETP.GE.U32.AND UP1, UPT, UR10, 0x2, UPT ;  /* 0x000000020a00788c */ /* 0x000fe4000bf26070 */
[----:B------:R-:W-:-:S04]  /*0200*/  UISETP.EQ.AND UP0, UPT, UR6, URZ, UP0 ;  /* 0x0000003f0600728c */ /* 0x000fc80008702270 */
[----:B------:R-:W-:-:S04]  /*0210*/  USEL UR4, URZ, 0x1, !UP0 ;  /* 0x000000013f047887 */ /* 0x000fc8000c000000 */
[----:B------:R-:W-:Y:S01]  /*0220*/  USEL UR4, UR4, 0x2, UP1 ;  /* 0x0000000204047887 */ /* 0x000fe20008800000 */
[----:B0-----:R-:W-:-:S05]  /*0230*/  ISETP.NE.AND P0, PT, R2, RZ, PT ;  /* 0x000000ff0200720c */ /* 0x001fca0003f05270 */
[----:B------:R-:W-:-:S05]  /*0240*/  IMAD.U32 R2, RZ, RZ, UR4 ;  /* 0x00000004ff027e24 */ /* 0x000fca000f8e00ff */
[----:B------:R0:W-:Y:S03]  /*0250*/  STL [R1+0x90], R2 ;  /* 0x0000900201007387 */ /* 0x0001e60000100800 */
[----:B------:R-:W-:Y:S05]  /*0260*/  @P0 BRA `(.L_x_2) ;  /* 0x0000000000b40947 */ /* 0x000fea0003800000 */
[----:B------:R-:W-:Y:S01]  /*0270*/  ELECT P0, URZ, PT ;  /* 0x00000000003f782f */ /* 0x000fe20003800000 */
[----:B------:R-:W-:-:S12]  /*0280*/  BSSY B0, `(.L_x_2) ;  /* 0x000002b000007945 */ /* 0x000fd80003800000 */
[----:B------:R-:W-:Y:S05]  /*0290*/  @!P0 BRA `(.L_x_3) ;  /* 0x0000000000a48947 */ /* 0x000fea0003800000 */
[----:B------:R-:W1:Y:S01]  /*02a0*/  S2UR UR9, SR_CgaCtaId ;  /* 0x00000000000979c3 */ /* 0x000e620000008800 */
[----:B------:R-:W-:Y:S01]  /*02b0*/  UMOV UR4, 0x400 ;  /* 0x0000040000047882 */ /* 0x000fe20000000000 */
[----:B------:R-:W-:Y:S01]  /*02c0*/  UMOV UR5, 0x1 ;  /* 0x0000000100057882 */ /* 0x000fe20000000000 */
[----:B------:R-:W-:Y:S02]  /*02d0*/  UMOV UR6, 0x100 ;  /* 0x0000010000067882 */ /* 0x000fe40000000000 */
[----:B------:R-:W-:-:S04]  /*02e0*/  UIADD3 UR6, -UR6, 0x100000, URZ ;  /* 0x0010000006067890 */ /* 0x000fc8000fffe13f */
[----:B------:R-:W-:Y:S02]  /*02f0*/  USHF.L.U32 UR7, UR6, 0xb, URZ ;  /* 0x0000000b06077899 */ /* 0x000fe4000800063f */
[----:B------:R-:W-:Y:S02]  /*0300*/  USHF.L.U32 UR6, UR6, 0x1, URZ ;  /* 0x0000000106067899 */ /* 0x000fe4000800063f */
[----:B-1----:R-:W-:Y:S02]  /*0310*/  ULEA UR9, UR9, UR4, 0x18 ;  /* 0x0000000409097291 */ /* 0x002fe4000f8ec03f */
[----:B------:R-:W-:-:S04]  /*0320*/  UIADD3 UR4, -UR5, 0x100000, URZ ;  /* 0x0010000005047890 */ /* 0x000fc8000fffe13f */
[----:B------:R-:W-:Y:S02]  /*0330*/  USHF.L.U32 UR5, UR4, 0xb, URZ ;  /* 0x0000000b04057899 */ /* 0x000fe4000800063f */
[----:B------:R-:W-:Y:S01]  /*0340*/  USHF.L.U32 UR4, UR4, 0x1, URZ ;  /* 0x0000000104047899 */ /* 0x000fe2000800063f */
[----:B------:R-:W1:Y:S11]  /*0350*/  FENCE.VIEW.ASYNC.S ;  /* 0x00000000000073c6 */ /* 0x000e760000000000 */
[----:B-1----:R1:W2:Y:S01]  /*0360*/  SYNCS.EXCH.64 URZ, [UR9], UR4 ;  /* 0x00000004093f75b2 */ /* 0x0022a20008000100 */
[----:B------:R1:W3:Y:S01]  /*0370*/  SYNCS.EXCH.64 URZ, [UR9+0x70], UR6 ;  /* 0x00007006093f75b2 */ /* 0x0002e20008000100 */
[----:B------:R1:W4:Y:S01]  /*0380*/  SYNCS.EXCH.64 URZ, [UR9+0x8], UR4 ;  /* 0x00000804093f75b2 */ /* 0x0003220008000100 */
[----:B------:R1:W0:Y:S01]  /*0390*/  SYNCS.EXCH.64 URZ, [UR9+0x78], UR6 ;  /* 0x00007806093f75b2 */ /* 0x0002220008000100 */
        /* <DEDUP_REMOVED lines=23> */
[----:B------:R1:W0:Y:S02]  /*0510*/  SYNCS.EXCH.64 URZ, [UR9+0xd8], UR6 ;  /* 0x0000d806093f75b2 */ /* 0x0002240008000100 */
[----:B-1234-:R-:W-:Y:S01]  /*0520*/  NOP ;  /* 0x0000000000007918 */ /* 0x01efe20000000000 */
.L_x_3:
[----:B------:R-:W-:Y:S05]  /*0530*/  BSYNC B0 ;  /* 0x0000000000007941 */ /* 0x000fea0003800000 */
.L_x_2:
[----:B------:R-:W1:Y:S01]  /*0540*/  SHFL.IDX PT, R0, R0, RZ, 0x1f ;  /* 0x00001fff00007589 */ /* 0x000e6200000e0000 */
[----:B0-----:R-:W0:Y:S01]  /*0550*/  LDC R2, c[0x0][0x65c] ;  /* 0x00019700ff027b82 */ /* 0x001e220000000800 */
[----:B------:R-:W-:Y:S01]  /*0560*/  ELECT P0, URZ, PT ;  /* 0x00000000003f782f */ /* 0x000fe20003800000 */
[----:B------:R-:W-:Y:S01]  /*0570*/  IMAD.MOV.U32 R3, RZ, RZ, RZ ;  /* 0x000000ffff037224 */ /* 0x000fe200078e00ff */
[----:B------:R-:W-:Y:S01]  /*0580*/  UMOV UR4, 0x20 ;  /* 0x0000002000047882 */ /* 0x000fe20000000000 */
[----:B------:R-:W-:Y:S01]  /*0590*/  NOP ;  /* 0x0000000000007918 */ /* 0x000fe20000000000 */
[----:B------:R-:W-:Y:S01]  /*05a0*/  NOP ;  /* 0x0000000000007918 */ /* 0x000fe20000000000 */
[----:B-1----:R-:W-:Y:S02]  /*05b0*/  ISETP.NE.OR P0, PT, R0, RZ, !P0 ;  /* 0x000000ff0000720c */ /* 0x002fe40004705670 */
[----:B0-----:R-:W-:Y:S01]  /*05c0*/  ISETP.NE.AND P2, PT, R2, 0x1, PT ;  /* 0x000000010200780c */ /* 0x001fe20003f45270 */
[----:B------:R-:W0:Y:S01]  /*05d0*/  S2R R0, SR_CTAID.Y ;  /* 0x0000000000007919 */ /* 0x000e220000002600 */
[----:B------:R-:W1:Y:S09]  /*05e0*/  S2R R2, SR_CTAID.X ;  /* 0x0000000000027919 */ /* 0x000e720000002500 */
[----:B------:R-:W-:Y:S01]  /*05f0*/  VOTEU.ALL UP0, P0 ;  /* 0x00000000003f7886 */ /* 0x000fe20000000000 */
[----:B------:R-:W-:Y:S01]  /*0600*/  VOTEU.ALL UP1, P0 ;  /* 0x00000000003f7886 */ /* 0x000fe20000020000 */
[----:B------:R-:W1:Y:S01]  /*0610*/  @P2 LDC R7, c[0x0][0x10] ;  /* 0x00000400ff072b82 */ /* 0x000e620000000800 */
[----:B------:R-:W-:-:S02]  /*0620*/  @P2 IMAD.MOV.U32 R5, RZ, RZ, RZ ;  /* 0x000000ffff052224 */ /* 0x000fc400078e00ff */
[----:B------:R-:W-:Y:S01]  /*0630*/  @P2 IMAD.MOV.U32 R11, RZ, RZ, RZ ;  /* 0x000000ffff0b2224 */ /* 0x000fe200078e00ff */
[----:B------:R-:W-:Y:S01]  /*0640*/  @!UP0 UMOV UR6, 0x400 ;  /* 0x0000040000068882 */ /* 0x000fe20000000000 */
[----:B------:R-:W-:-:S04]  /*0650*/  @!UP0 UIADD3 UR4, -UR4, 0x100000, URZ ;  /* 0x0010000004048890 */ /* 0x000fc8000fffe13f */
[----:B------:R-:W-:Y:S02]  /*0660*/  @!UP0 USHF.L.U32 UR5, UR4, 0xb, URZ ;  /* 0x0000000b04058899 */ /* 0x000fe4000800063f */
[----:B------:R-:W-:Y:S01]  /*0670*/  @!UP0 USHF.L.U32 UR4, UR4, 0x1, URZ ;  /* 0x0000000104048899 */ /* 0x000fe2000800063f */
[----:B------:R-:W2:Y:S08]  /*0680*/  @!P2 LDC R9, c[0x0][0xc] ;  /* 0x00000300ff09ab82 */ /* 0x000eb00000000800 */
[----:B------:R-:W3:Y:S01]  /*0690*/  @!UP0 S2UR UR7, SR_CgaCtaId ;  /* 0x00000000000789c3 */ /* 0x000ee20000008800 */
[----:B0-----:R-:W-:-:S04]  /*06a0*/  @P2 IMAD.MOV.U32 R4, RZ, RZ, R0 ;  /* 0x000000ffff042224 */ /* 0x001fc800078e0000 */
[----:B-1----:R-:W-:-:S04]  /*06b0*/  @P2 IMAD.WIDE.U32 R6, R2, R7, R4 ;  /* 0x0000000702062225 */ /* 0x002fc800078e0004 */
[----:B------:R-:W-:Y:S02]  /*06c0*/  @P2 IMAD.MOV.U32 R16, RZ, RZ, R6 ;  /* 0x000000ffff102224 */ /* 0x000fe400078e0006 */
[----:B------:R-:W-:Y:S02]  /*06d0*/  @P2 IMAD.IADD R17, R7, 0x1, R11 ;  /* 0x0000000107112824 */ /* 0x000fe400078e020b */
[----:B--2---:R-:W-:-:S04]  /*06e0*/  @!P2 IMAD.WIDE.U32 R4, R9, R0, R2 ;  /* 0x000000000904a225 */ /* 0x004fc800078e0002 */
[----:B------:R-:W-:Y:S02]  /*06f0*/  @!P2 IMAD.MOV.U32 R16, RZ, RZ, R4 ;  /* 0x000000ffff10a224 */ /* 0x000fe400078e0004 */
[----:B------:R-:W-:Y:S01]  /*0700*/  @!P2 IMAD.MOV.U32 R17, RZ, RZ, R5 ;  /* 0x000000ffff11a224 */ /* 0x000fe200078e0005 */
[----:B---3--:R-:W-:Y:S02]  /*0710*/  @!UP0 ULEA UR6, UR7, UR6, 0x18 ;  /* 0x0000000607068291 */ /* 0x008fe4000f8ec03f */
[----:B------:R0:W-:Y:S01]  /*0720*/  STL [R1+0x9c], R16 ;  /* 0x00009c1001007387 */ /* 0x0001e20000100800 */
[----:B------:R-:W-:-:S03]  /*0730*/  VOTEU.ALL UP0, P0 ;  /* 0x00000000003f7886 */ /* 0x000fc60000000000 */
[----:B------:R0:W-:Y:S04]  /*0740*/  STL [R1+0x98], R17 ;  /* 0x0000981101007387 */ /* 0x0001e80000100800 */
[----:B------:R-:W1:Y:S02]  /*0750*/  FENCE.VIEW.ASYNC.S ;  /* 0x00000000000073c6 */ /* 0x000e640000000000 */
[----:B-1----:R0:W1:Y:S01]  /*0760*/  @!UP0 SYNCS.EXCH.64 URZ, [UR6+0xf0], UR4 ;  /* 0x0000f004063f85b2 */ /* 0x0020620008000100 */
[----:B------:R0:W1:Y:S01]  /*0770*/  @!UP1 SYNCS.EXCH.64 URZ, [UR6+0xf8], UR4 ;  /* 0x0000f804063f95b2 */ /* 0x0000620008000100 */
[----:B------:R-:W-:Y:S01]  /*0780*/  NOP ;  /* 0x0000000000007918 */ /* 0x000fe20000000000 */
[----:B-1----:R-:W-:Y:S06]  /*0790*/  BAR.SYNC.DEFER_BLOCKING 0x0 ;  /* 0x0000000000007b1d */ /* 0x002fec0000010000 */
[----:B0-----:R-:W-:Y:S05]  /*07a0*/  @!P1 BRA `(.L_x_4) ;  /* 0x0000014000e89947 */ /* 0x001fea0003800000 */
[----:B------:R-:W-:-:S06]  /*07b0*/  UISETP.GT.U32.AND UP0, UPT, UR10, 0x1, UPT ;  /* 0x000000010a00788c */ /* 0x000fcc000bf04070 */
[----:B------:R-:W-:-:S13]  /*07c0*/  PLOP3.LUT P0, PT, PT, PT, UP0, 0x80, 0x0 ;  /* 0x000000000000781c */ /* 0x000fda0003f0f008 */
[----:B------:R-:W-:Y:S05]  /*07d0*/  @P0 EXIT ;  /* 0x000000000000094d */ /* 0x000fea0003800000 */
[----:B------:R-:W-:Y:S01]  /*07e0*/  ULDC.64 UR4, c[0x0][0x650] ;  /* 0x0001940000047ab9 */ /* 0x000fe20000000a00 */
[----:B------:R-:W-:Y:S02]  /*07f0*/  PRMT R6, RZ, 0x7610, R6 ;  /* 0x00007610ff067816 */ /* 0x000fe40000000006 */
[----:B------:R-:W-:Y:S01]  /*0800*/  ISETP.GE.U32.AND P0, PT, R16, UR4, PT ;  /* 0x0000000410007c0c */ /* 0x000fe2000bf06070 */
[----:B------:R-:W-:Y:S02]  /*0810*/  UMOV UR4, 0xffffffff ;  /* 0xffffffff00047882 */ /* 0x000fe40000000000 */
[----:B------:R-:W-:Y:S01]  /*0820*/  IMAD.U32 R4, RZ, RZ, UR4 ;  /* 0x00000004ff047e24 */ /* 0x000fe2000f8e00ff */
[----:B------:R-:W-:Y:S01]  /*0830*/  ISETP.GE.U32.AND.EX P0, PT, R17, UR5, PT, P0 ;  /* 0x0000000511007c0c */ /* 0x000fe2000bf06100 */
[----:B------:R-:W-:Y:S01]  /*0840*/  UMOV UR5, 0xffffffff ;  /* 0xffffffff00057882 */ /* 0x000fe20000000000 */
[----:B------:R-:W-:Y:S02]  /*0850*/  IMAD.U32 R19, RZ, RZ, UR4 ;  /* 0x00000004ff137e24 */ /* 0x000fe4000f8e00ff */
[----:B------:R0:W-:Y:S01]  /*0860*/  STL [R1+0x94], R4 ;  /* 0x0000940401007387 */ /* 0x0001e20000100800 */
[----:B------:R-:W-:-:S08]  /*0870*/  IMAD.U32 R18, RZ, RZ, UR5 ;  /* 0x00000005ff127e24 */ /* 0x000fd0000f8e00ff */
[----:B------:R-:W-:Y:S05]  /*0880*/  @P0 BRA `(.L_x_5) ;  /* 0x0000000400780947 */ /* 0x000fea0003800000 */
[----:B------:R-:W1:Y:S01]  /*0890*/  LDC.64 R12, c[0x0][0x628] ;  /* 0x00018a00ff0c7b82 */ /* 0x000e620000000a00 */
[----:B0-----:R-:W-:Y:S02]  /*08a0*/  IMAD.MOV.U32 R4, RZ, RZ, R16 ;  /* 0x000000ffff047224 */ /* 0x001fe400078e0010 */
[----:B------:R-:W-:-:S05]  /*08b0*/  IMAD.MOV.U32 R5, RZ, RZ, R17 ;  /* 0x000000ffff057224 */ /* 0x000fca00078e0011 */
[----:B------:R-:W0:Y:S08]  /*08c0*/  LDC R10, c[0x0][0x630] ;  /* 0x00018c00ff0a7b82 */ /* 0x000e300000000800 */
[----:B------:R-:W2:Y:S01]  /*08d0*/  LDC.64 R14, c[0x0][0x620] ;  /* 0x00018800ff0e7b82 */ /* 0x000ea20000000a00 */
[----:B-1----:R-:W-:-:S04]  /*08e0*/  ISETP.NE.U32.AND P0, PT, R12, RZ, PT ;  /* 0x000000ff0c00720c */ /* 0x002fc80003f05070 */
[----:B------:R-:W-:-:S13]  /*08f0*/  ISETP.NE.AND.EX P0, PT, R13, RZ, PT, P0 ;  /* 0x000000ff0d00720c */ /* 0x000fda0003f05300 */
[----:B0-2---:R-:W-:Y:S05]  /*0900*/  @!P0 BRA `(.L_x_6) ;  /* 0x0000000000288947 */ /* 0x005fea0003800000 */
[----:B------:R-:W0:Y:S02]  /*0910*/  LDC R9, c[0x0][0x634] ;  /* 0x00018d00ff097b82 */ /* 0x000e240000000800 */
[----:B0-----:R-:W-:-:S05]  /*0920*/  IADD3 R9, P0, R16, R9, RZ ;  /* 0x0000000910097210 */ /* 0x001fca0007f1e0ff */
[----:B------:R-:W-:-:S04]  /*0930*/  IMAD.X R11, RZ, RZ, R17, P0 ;  /* 0x000000ffff0b7224 */ /* 0x000fc800000e0611 */
[----:B------:R-:W-:-:S04]  /*0940*/  IMAD.WIDE.U32 R4, R11, R12, RZ ;  /* 0x0000000c0b047225 */ /* 0x000fc800078e00ff */
[----:B------:R-:W-:-:S04]  /*0950*/  IMAD.WIDE.U32 R6, P0, R9, R13, R4 ;  /* 0x0000000d09067225 */ /* 0x000fc80007800004 */
[----:B------:R-:W-:-:S04]  /*0960*/  IMAD.WIDE.U32 R4, R9, R12, RZ ;  /* 0x0000000c09047225 */ /* 0x000fc800078e00ff */
[----:B------:R-:W-:Y:S01]  /*0970*/  IMAD.X R9, RZ, RZ, RZ, P0 ;  /* 0x000000ffff097224 */ /* 0x000fe200000e06ff */
[----:B------:R-:W-:Y:S01]  /*0980*/  IADD3 RZ, P0, R5, R6, RZ ;  /* 0x0000000605ff7210 */ /* 0x000fe20007f1e0ff */
[----:B------:R-:W-:-:S04]  /*0990*/  IMAD.MOV.U32 R8, RZ, RZ, R7 ;  /* 0x000000ffff087224 */ /* 0x000fc800078e0007 */
[----:B------:R-:W-:-:S08]  /*09a0*/  IMAD.WIDE.U32.X R4, R11, R13, R8, P0 ;  /* 0x0000000d0b047225 */ /* 0x000fd000000e0408 */
.L_x_6:
[-CC-:B------:R-:W-:Y:S01]  /*09b0*/  SHF.R.U64 R24, R4, R10.reuse, R5.reuse ;  /* 0x0000000a04187219 */ /* 0x180fe20000001205 */
[----:B------:R-:W0:Y:S01]  /*09c0*/  LDC R8, c[0x0][0x618] ;  /* 0x00018600ff087b82 */ /* 0x000e220000000800 */
[----:B------:R-:W-:Y:S01]  /*09d0*/  SHF.R.U32.HI R4, RZ, R10, R5 ;  /* 0x0000000aff047219 */ /* 0x000fe20000011605 */
[----:B------:R-:W-:Y:S01]  /*09e0*/  ULDC UR4, c[0x0][0x150] ;  /* 0x0000540000047ab9 */ /* 0x000fe20000000800 */
[----:B------:R-:W-:Y:S01]  /*09f0*/  IADD3 R9, P0, RZ, -R24, RZ ;  /* 0x80000018ff097210 */ /* 0x000fe20007f1e0ff */
[----:B------:R-:W-:Y:S01]  /*0a00*/  IMAD.MOV.U32 R5, RZ, RZ, R17 ;  /* 0x000000ffff057224 */ /* 0x000fe200078e0011 */
[----:B------:R-:W-:-:S03]  /*0a10*/  I2FP.F32.U32 R3, R2 ;  /* 0x0000000200037245 */ /* 0x000fc60000201000 */
[----:B------:R-:W1:Y:S01]  /*0a20*/  LDC.64 R18, c[0x0][0x640] ;  /* 0x00019000ff127b82 */ /* 0x000e620000000a00 */
[----:B------:R-:W-:Y:S02]  /*0a30*/  IMAD.X R11, RZ, RZ, ~R4, P0 ;  /* 0x000000ffff0b7224 */ /* 0x000fe400000e0e04 */
[----:B------:R-:W-:Y:S01]  /*0a40*/  FMUL R3, R3, UR4 ;  /* 0x0000000403037c20 */ /* 0x000fe20008400000 */
[----:B------:R-:W-:Y:S01]  /*0a50*/  IMAD.MOV.U32 R4, RZ, RZ, R16 ;  /* 0x000000ffff047224 */ /* 0x000fe200078e0010 */
[----:B------:R-:W-:Y:S01]  /*0a60*/  ULDC UR4, c[0x0][0x154] ;  /* 0x0000550000047ab9 */ /* 0x000fe20000000800 */
[-C--:B------:R-:W-:Y:S02]  /*0a70*/  IMAD R6, R11, R14.reuse, RZ ;  /* 0x0000000e0b067224 */ /* 0x080fe400078e02ff */
[C---:B------:R-:W-:Y:S01]  /*0a80*/  IMAD.WIDE.U32 R4, R9.reuse, R14, R4 ;  /* 0x0000000e09047225 */ /* 0x040fe200078e0004 */
[----:B------:R-:W2:Y:S01]  /*0a90*/  LDC R10, c[0x0][0x608] ;  /* 0x00018200ff0a7b82 */ /* 0x000ea20000000800 */
[----:B------:R-:W3:Y:S02]  /*0aa0*/  F2I.U32.TRUNC.NTZ R3, R3 ;  /* 0x0000000300037305 */ /* 0x000ee4000020f000 */
[----:B------:R-:W-:-:S04]  /*0ab0*/  IMAD R9, R9, R15, R6 ;  /* 0x0000000f09097224 */ /* 0x000fc800078e0206 */
[----:B------:R-:W-:Y:S01]  /*0ac0*/  IMAD.IADD R5, R5, 0x1, R9 ;  /* 0x0000000105057824 */ /* 0x000fe200078e0209 */
[----:B------:R-:W4:Y:S01]  /*0ad0*/  LDC R7, c[0x0][0x144] ;  /* 0x00005100ff077b82 */ /* 0x000f220000000800 */
[----:B------:R-:W-:-:S03]  /*0ae0*/  IMAD.MOV.U32 R9, RZ, RZ, 0x1 ;  /* 0x00000001ff097424 */ /* 0x000fc600078e00ff */
[----:B0-----:R-:W-:Y:S02]  /*0af0*/  SHF.R.U64 R12, R4, R8, R5 ;  /* 0x00000008040c7219 */ /* 0x001fe40000001205 */
[----:B------:R-:W-:Y:S02]  /*0b00*/  I2FP.F32.U32 R4, R0 ;  /* 0x0000000000047245 */ /* 0x000fe40000201000 */
[----:B------:R-:W0:Y:S01]  /*0b10*/  LDC R14, c[0x0][0x658] ;  /* 0x00019600ff0e7b82 */ /* 0x000e220000000800 */
[----:B-1----:R-:W-:Y:S01]  /*0b20*/  ISETP.NE.U32.AND P0, PT, R18, RZ, PT ;  /* 0x000000ff1200720c */ /* 0x002fe20003f05070 */
[----:B---3--:R-:W-:Y:S02]  /*0b30*/  IMAD.MOV R6, RZ, RZ, -R3 ;  /* 0x000000ffff067224 */ /* 0x008fe400078e0a03 */
[----:B------:R-:W-:Y:S01]  /*0b40*/  FMUL R4, R4, UR4 ;  /* 0x0000000404047c20 */ /* 0x000fe20008400000 */
[----:B------:R-:W-:Y:S01]  /*0b50*/  SHF.R.U32.HI R3, RZ, R8, R5 ;  /* 0x00000008ff037219 */ /* 0x000fe20000011605 */
[----:B------:R-:W-:Y:S01]  /*0b60*/  IMAD.MOV.U32 R5, RZ, RZ, -0x1 ;  /* 0xffffffffff057424 */ /* 0x000fe200078e00ff */
[----:B------:R-:W-:Y:S01]  /*0b70*/  ISETP.NE.AND.EX P0, PT, R19, RZ, PT, P0 ;  /* 0x000000ff1300720c */ /* 0x000fe20003f05300 */
[----:B------:R1:W3:Y:S01]  /*0b80*/  F2I.U32.TRUNC.NTZ R11, R4 ;  /* 0x00000004000b7305 */ /* 0x0002e2000020f000 */
[----:B------:R-:W1:Y:S01]  /*0b90*/  LDC R13, c[0x0][0x148] ;  /* 0x00005200ff0d7b82 */ /* 0x000e620000000800 */
[----:B--2---:R-:W-:-:S02]  /*0ba0*/  SHF.R.U64 R23, R12, R10, R3 ;  /* 0x0000000a0c177219 */ /* 0x004fc40000001203 */
[----:B------:R-:W-:-:S05]  /*0bb0*/  SHF.R.U32.HI R3, RZ, R10, R3 ;  /* 0x0000000aff037219 */ /* 0x000fca0000011603 */
[----:B------:R-:W2:Y:S01]  /*0bc0*/  LDC R17, c[0x0][0x600] ;  /* 0x00018000ff117b82 */ /* 0x000ea20000000800 */
[----:B----4-:R-:W-:-:S07]  /*0bd0*/  IMAD R8, R7, R6, R2 ;  /* 0x0000000607087224 */ /* 0x010fce00078e0202 */
[----:B------:R-:W4:Y:S01]  /*0be0*/  LDC R16, c[0x0][0x648] ;  /* 0x00019200ff107b82 */ /* 0x000f220000000800 */
[-C--:B0-----:R-:W-:Y:S02]  /*0bf0*/  SHF.L.U32 R2, R5, R14.reuse, RZ ;  /* 0x0000000e05027219 */ /* 0x081fe400000006ff */
[--C-:B------:R-:W-:Y:S02]  /*0c00*/  SHF.R.U64 R22, R23, R14, R3.reuse ;  /* 0x0000000e17167219 */ /* 0x100fe40000001203 */
[----:B------:R-:W-:Y:S02]  /*0c10*/  LOP3.LUT R10, RZ, R2, RZ, 0x33, !PT ;  /* 0x00000002ff0a7212 */ /* 0x000fe400078e33ff */
[-C--:B------:R-:W-:Y:S01]  /*0c20*/  SHF.R.U32.HI R3, RZ, R14.reuse, R3 ;  /* 0x0000000eff037219 */ /* 0x080fe20000011603 */
[----:B------:R-:W0:Y:S01]  /*0c30*/  LDC R21, c[0x0][0x638] ;  /* 0x00018e00ff157b82 */ /* 0x000e220000000800 */
[----:B------:R-:W-:Y:S01]  /*0c40*/  SHF.L.U32 R9, R9, R14, RZ ;  /* 0x0000000e09097219 */ /* 0x000fe200000006ff */
[----:B------:R-:W-:-:S06]  /*0c50*/  IMAD.MOV.U32 R2, RZ, RZ, R22 ;  /* 0x000000ffff027224 */ /* 0x000fcc00078e0016 */
[----:B------:R-:W0:Y:S01]  /*0c60*/  LDC R20, c[0x0][0x610] ;  /* 0x00018400ff147b82 */ /* 0x000e220000000800 */
[----:B-1-3--:R-:W-:Y:S05]  /*0c70*/  @!P0 BRA `(.L_x_7) ;  /* 0x0000000000288947 */ /* 0x00afea0003800000 */
[----:B------:R-:W1:Y:S02]  /*0c80*/  LDC R7, c[0x0][0x64c] ;  /* 0x00019300ff077b82 */ /* 0x000e640000000800 */
[----:B-1----:R-:W-:-:S05]  /*0c90*/  IADD3 R7, P0, R22, R7, RZ ;  /* 0x0000000716077210 */ /* 0x002fca0007f1e0ff */
        /* <DEDUP_REMOVED lines=8> */
.L_x_7:
[----:B----4-:R-:W-:Y:S01]  /*0d20*/  SHF.R.U64 R2, R2, R16, R3 ;  /* 0x0000001002027219 */ /* 0x010fe20000001203 */
[----:B--2---:R-:W-:Y:S01]  /*0d30*/  VIADD R3, R17, 0xffffffff ;  /* 0xffffffff11037836 */ /* 0x004fe20000000000 */
[----:B------:R-:W-:Y:S01]  /*0d40*/  LOP3.LUT R10, R23, R10, RZ, 0xc0, !PT ;  /* 0x0000000a170a7212 */ /* 0x000fe200078ec0ff */
[----:B------:R-:W-:Y:S01]  /*0d50*/  IMAD.MOV R11, RZ, RZ, -R11 ;  /* 0x000000ffff0b7224 */ /* 0x000fe200078e0a0b */
[----:B------:R-:W-:Y:S01]  /*0d60*/  R2UR UR6, R24 ;  /* 0x00000000180672ca */ /* 0x000fe200000e0000 */
[----:B------:R-:W-:Y:S01]  /*0d70*/  IMAD.MOV R4, RZ, RZ, -R2 ;  /* 0x000000ffff047224 */ /* 0x000fe200078e0a02 */
[----:B------:R-:W-:Y:S01]  /*0d80*/  LOP3.LUT R3, R12, R3, RZ, 0xc0, !PT ;  /* 0x000000030c037212 */ /* 0x000fe200078ec0ff */
[----:B------:R-:W-:Y:S02]  /*0d90*/  @P2 IMAD R8, R13, R11, R0 ;  /* 0x0000000b0d082224 */ /* 0x000fe400078e0200 */
[----:B------:R-:W-:Y:S02]  /*0da0*/  IMAD R9, R9, R2, R10 ;  /* 0x0000000209097224 */ /* 0x000fe400078e020a */
[----:B0-----:R-:W-:-:S02]  /*0db0*/  IMAD R0, R4, R21, R22 ;  /* 0x0000001504007224 */ /* 0x001fc400078e0216 */
[----:B------:R-:W-:Y:S02]  /*0dc0*/  IMAD R8, R9, R20, R8 ;  /* 0x0000001409087224 */ /* 0x000fe400078e0208 */
[----:B------:R-:W-:Y:S02]  /*0dd0*/  IMAD R3, R0, R17, R3 ;  /* 0x0000001100037224 */ /* 0x000fe400078e0203 */
[----:B------:R-:W-:-:S03]  /*0de0*/  IMAD.MOV.U32 R6, RZ, RZ, 0x1 ;  /* 0x00000001ff067424 */ /* 0x000fc600078e00ff */
[----:B------:R-:W-:Y:S02]  /*0df0*/  SEL R0, R3, R8, !P2 ;  /* 0x0000000803007207 */ /* 0x000fe40005000000 */
[----:B------:R-:W-:Y:S02]  /*0e00*/  SEL R8, R8, R3, !P2 ;  /* 0x0000000308087207 */ /* 0x000fe40005000000 */
[----:B------:R-:W-:Y:S01]  /*0e10*/  R2UR UR5, R0 ;  /* 0x00000000000572ca */ /* 0x000fe200000e0000 */
[----:B------:R-:W-:Y:S01]  /*0e20*/  IMAD.U32 R0, RZ, RZ, UR6 ;  /* 0x00000006ff007e24 */ /* 0x000fe2000f8e00ff */
[----:B------:R-:W-:-:S04]  /*0e30*/  R2UR UR4, R8 ;  /* 0x00000000080472ca */ /* 0x000fc800000e0000 */
[----:B------:R1:W-:Y:S07]  /*0e40*/  STL [R1+0x94], R0 ;  /* 0x0000940001007387 */ /* 0x0003ee0000100800 */
[----:B------:R-:W-:Y:S02]  /*0e50*/  IMAD.U32 R18, RZ, RZ, UR5 ;  /* 0x00000005ff127e24 */ /* 0x000fe4000f8e00ff */
[----:B------:R-:W-:-:S07]  /*0e60*/  IMAD.U32 R19, RZ, RZ, UR4 ;  /* 0x00000004ff137e24 */ /* 0x000fce000f8e00ff */
.L_x_5:
[----:B------:R-:W-:-:S08]  /*0e70*/  NOP ;  /* 0x0000000000007918 */ /* 0x000fd00000000000 */
[----:B------:R-:W2:Y:S02]  /*0e80*/  USETMAXREG.TRY_ALLOC.CTAPOOL UP0, 0xf0 ;  /* 0x000000f0000079c8 */ /* 0x000ea40008000600 */
[----:B--2---:R-:W-:-:S13]  /*0e90*/  PLOP3.LUT P0, PT, PT, PT, UP0, 0x80, 0x0 ;  /* 0x000000000000781c */ /* 0x004fda0003f0f008 */
[----:B------:R-:W-:Y:S05]  /*0ea0*/  @!P0 BRA `(.L_x_5) ;  /* 0xfffffffc00f08947 */ /* 0x000fea000383ffff */
[----:B------:R-:W-:Y:S02]  /*0eb0*/  ULDC.64 UR4, c[0x0][0x598] ;  /* 0x0001660000047ab9 */ /* 0x000fe40000000a00 */
[----:B------:R-:W-:-:S04]  /*0ec0*/  ISETP.NE.U32.AND P0, PT, RZ, UR4, PT ;  /* 0x00000004ff007c0c */ /* 0x000fc8000bf05070 */
[----:B------:R-:W-:-:S13]  /*0ed0*/  ISETP.NE.AND.EX P0, PT, RZ, UR5, PT, P0 ;  /* 0x00000005ff007c0c */ /* 0x000fda000bf05300 */
[----:B------:R-:W-:Y:S05]  /*0ee0*/  @!P0 BRA `(.L_x_8) ;  /* 0x0000000000248947 */ /* 0x000fea0003800000 */
[----:B------:R-:W2:Y:S01]  /*0ef0*/  LDC.64 R2, c[0x0][0x598] ;  /* 0x00016600ff027b82 */ /* 0x000ea20000000a00 */
[----:B------:R-:W-:Y:S02]  /*0f00*/  ULDC.64 UR4, c[0x0][0x208] ;  /* 0x0000820000047ab9 */ /* 0x000fe40000000a00 */
[----:B--2---:R-:W2:Y:S02]  /*0f10*/  LDG.E.64 R2, desc[UR4][R2.64] ;  /* 0x0000000402027981 */ /* 0x004ea4000c1e1b00 */
[----:B--2---:R-:W-:-:S04]  /*0f20*/  ISETP.NE.U32.AND P0, PT, R2, RZ, PT ;  /* 0x000000ff0200720c */ /* 0x004fc80003f05070 */
[----:B------:R-:W-:-:S13]  /*0f30*/  ISETP.NE.AND.EX P0, PT, R3, RZ, PT, P0 ;  /* 0x000000ff0300720c */ /* 0x000fda0003f05300 */
[----:B------:R-:W-:Y:S05]  /*0f40*/  @!P0 BRA `(.L_x_8) ;  /* 0x00000000000c8947 */ /* 0x000fea0003800000 */
[----:B------:R-:W-:Y:S02]  /*0f50*/  ULDC.64 UR4, c[0x0][0x208] ;  /* 0x0000820000047ab9 */ /* 0x000fe40000000a00 */
[----:B------:R2:W5:Y:S01]  /*0f60*/  LD.E R2, desc[UR4][R2.64] ;  /* 0x0000000402027980 */ /* 0x000562000c101900 */
[----:B------:R-:W-:Y:S05]  /*0f70*/  BRA `(.L_x_9) ;  /* 0x0000000000287947 */ /* 0x000fea0003800000 */
.L_x_8:
[----:B------:R-:W-:Y:S02]  /*0f80*/  ULDC.64 UR4, c[0x0][0x588] ;  /* 0x0001620000047ab9 */ /* 0x000fe40000000a00 */
[----:B------:R-:W-:-:S04]  /*0f90*/  ISETP.NE.U32.AND P0, PT, RZ, UR4, PT ;  /* 0x00000004ff007c0c */ /* 0x000fc8000bf05070 */
[----:B------:R-:W-:-:S13]  /*0fa0*/  ISETP.NE.AND.EX P0, PT, RZ, UR5, PT, P0 ;  /* 0x00000005ff007c0c */ /* 0x000fda000bf05300 */
[----:B------:R-:W-:Y:S05]  /*0fb0*/  @!P0 BRA `(.L_x_10) ;  /* 0x0000000000108947 */ /* 0x000fea0003800000 */
[----:B------:R-:W2:Y:S01]  /*0fc0*/  LDC.64 R2, c[0x0][0x588] ;  /* 0x00016200ff027b82 */ /* 0x000ea20000000a00 */
[----:B------:R-:W-:Y:S02]  /*0fd0*/  ULDC.64 UR4, c[0x0][0x208] ;  /* 0x0000820000047ab9 */ /* 0x000fe40000000a00 */
[----:B--2---:R3:W5:Y:S01]  /*0fe0*/  LDG.E R2, desc[UR4][R2.64] ;  /* 0x0000000402027981 */ /* 0x004762000c1e1900 */
[----:B------:R-:W-:Y:S05]  /*0ff0*/  BRA `(.L_x_9) ;  /* 0x0000000000087947 */ /* 0x000fea0003800000 */
.L_x_10:
[----:B------:R-:W-:Y:S02]  /*1000*/  ULDC UR4, c[0x0][0x580] ;  /* 0x0001600000047ab9 */ /* 0x000fe40000000800 */
[----:B------:R-:W-:-:S07]  /*1010*/  IMAD.U32 R2, RZ, RZ, UR4 ;  /* 0x00000004ff027e24 */ /* 0x000fce000f8e00ff */
.L_x_9:
[----:B------:R-:W-:Y:S02]  /*1020*/  ULDC.64 UR4, c[0x0][0x5a0] ;  /* 0x0001680000047ab9 */ /* 0x000fe40000000a00 */
[----:B------:R-:W-:-:S04]  /*1030*/  ISETP.NE.U32.AND P0, PT, RZ, UR4, PT ;  /* 0x00000004ff007c0c */ /* 0x000fc8000bf05070 */
[----:B------:R-:W-:-:S13]  /*1040*/  ISETP.NE.AND.EX P0, PT, RZ, UR5, PT, P0 ;  /* 0x00000005ff007c0c */ /* 0x000fda000bf05300 */
[----:B------:R-:W-:Y:S05]  /*1050*/  @!P0 BRA `(.L_x_11) ;  /* 0x0000000000248947 */ /* 0x000fea0003800000 */
[----:B0-----:R-:W0:Y:S01]  /*1060*/  LDC.64 R4, c[0x0][0x5a0] ;  /* 0x00016800ff047b82 */ /* 0x001e220000000a00 */
[----:B------:R-:W-:Y:S02]  /*1070*/  ULDC.64 UR4, c[0x0][0x208] ;  /* 0x0000820000047ab9 */ /* 0x000fe40000000a00 */
[----:B0-----:R-:W4:Y:S02]  /*1080*/  LDG.E.64 R4, desc[UR4][R4.64] ;  /* 0x0000000404047981 */ /* 0x001f24000c1e1b00 */
[----:B----4-:R-:W-:-:S04]  /*1090*/  ISETP.NE.U32.AND P0, PT, R4, RZ, PT ;  /* 0x000000ff0400720c */ /* 0x010fc80003f05070 */
[----:B------:R-:W-:-:S13]  /*10a0*/  ISETP.NE.AND.EX P0, PT, R5, RZ, PT, P0 ;  /* 0x000000ff0500720c */ /* 0x000fda0003f05300 */
[----:B------:R-:W-:Y:S05]  /*10b0*/  @!P0 BRA `(.L_x_11) ;  /* 0x00000000000c8947 */ /* 0x000fea0003800000 */
[----:B------:R-:W-:Y:S02]  /*10c0*/  ULDC.64 UR4, c[0x0][0x208] ;  /* 0x0000820000047ab9 */ /* 0x000fe40000000a00 */
[----:B------:R0:W5:Y:S01]  /*10d0*/  LD.E R16, desc[UR4][R4.64] ;  /* 0x0000000404107980 */ /* 0x000162000c101900 */
[----:B------:R-:W-:Y:S05]  /*10e0*/  BRA `(.L_x_12) ;  /* 0x0000000000287947 */ /* 0x000fea0003800000 */
.L_x_11:
[----:B------:R-:W-:Y:S02]  /*10f0*/  ULDC.64 UR4, c[0x0][0x590] ;  /* 0x0001640000047ab9 */ /* 0x000fe40000000a00 */
[----:B------:R-:W-:-:S04]  /*1100*/  ISETP.NE.U32.AND P0, PT, RZ, UR4, PT ;  /* 0x00000004ff007c0c */ /* 0x000fc8000bf05070 */
[----:B------:R-:W-:-:S13]  /*1110*/  ISETP.NE.AND.EX P0, PT, RZ, UR5, PT, P0 ;  /* 0x00000005ff007c0c */ /* 0x000fda000bf05300 */
[----:B------:R-:W-:Y:S05]  /*1120*/  @!P0 BRA `(.L_x_13) ;  /* 0x0000000000108947 */ /* 0x000fea0003800000 */
[----:B------:R-:W4:Y:S01]  /*1130*/  LDC.64 R16, c[0x0][0x590] ;  /* 0x00016400ff107b82 */ /* 0x000f220000000a00 */
[----:B------:R-:W-:Y:S02]  /*1140*/  ULDC.64 UR4, c[0x0][0x208] ;  /* 0x0000820000047ab9 */ /* 0x000fe40000000a00 */
[----:B----4-:R4:W5:Y:S01]  /*1150*/  LDG.E R16, desc[UR4][R16.64] ;  /* 0x0000000410107981 */ /* 0x010962000c1e1900 */
[----:B------:R-:W-:Y:S05]  /*1160*/  BRA `(.L_x_12) ;  /* 0x0000000000087947 */ /* 0x000fea0003800000 */
.L_x_13:
[----:B------:R-:W-:Y:S02]  /*1170*/  ULDC UR4, c[0x0][0x584] ;  /* 0x0001610000047ab9 */ /* 0x000fe40000000800 */
[----:B------:R-:W-:-:S07]  /*1180*/  IMAD.U32 R16, RZ, RZ, UR4 ;  /* 0x00000004ff107e24 */ /* 0x000fce000f8e00ff */
.L_x_12:
[----:B------:R-:W-:-:S13]  /*1190*/  LOP3.LUT P0, RZ, R6, 0xff, RZ, 0xc0, !PT ;  /* 0x000000ff06ff7812 */ /* 0x000fda000780c0ff */
[----:B------:R-:W-:Y:S05]  /*11a0*/  @!P0 EXIT ;  /* 0x000000000000894d */ /* 0x000fea0003800000 */
[----:B------:R-:W-:Y:S02]  /*11b0*/  ULDC UR4, c[0x0][0x28c] ;  /* 0x0000a30000047ab9 */ /* 0x000fe40000000800 */
[----:B------:R-:W-:-:S04]  /*11c0*/  UIADD3 UR4, UR4, 0xf, URZ ;  /* 0x0000000f04047890 */ /* 0x000fc8000fffe03f */
[----:B------:R-:W-:-:S04]  /*11d0*/  USHF.R.S32.HI UR5, URZ, 0x1f, UR4 ;  /* 0x0000001f3f057899 */ /* 0x000fc80008011404 */
[----:B------:R-:W-:-:S03]  /*11e0*/  ULEA.HI UR5, UR5, UR4, URZ, 0x4 ;  /* 0x0000000405057291 */ /* 0x000fc6000f8f203f */
[----:B------:R-:W-:Y:S01]  /*11f0*/  UMOV UR4, URZ ;  /* 0x0000003f00047c82 */ /* 0x000fe20008000000 */
[----:B------:R-:W-:Y:S01]  /*1200*/  USHF.R.S32.HI UR6, URZ, 0x4, UR5 ;  /* 0x000000043f067899 */ /* 0x000fe20008011405 */
[----:B--23--:R-:W-:Y:S02]  /*1210*/  IMAD.U32 R3, RZ, RZ, UR4 ;  /* 0x00000004ff037e24 */ /* 0x00cfe4000f8e00ff */
[----:B------:R-:W-:Y:S02]  /*1220*/  UMOV UR5, URZ ;  /* 0x0000003f00057c82 */ /* 0x000fe40008000000 */
[----:B-1----:R-:W-:Y:S02]  /*1230*/  IMAD.U32 R0, RZ, RZ, UR5 ;  /* 0x00000005ff007e24 */ /* 0x002fe4000f8e00ff */
[----:B0-----:R-:W-:-:S05]  /*1240*/  IMAD.U32 R4, RZ, RZ, UR6 ;  /* 0x00000006ff047e24 */ /* 0x001fca000f8e00ff */
[----:B------:R0:W-:Y:S04]  /*1250*/  STL [R1+0xac], R4 ;  /* 0x0000ac0401007387 */ /* 0x0001e80000100800 */
[----:B------:R0:W-:Y:S04]  /*1260*/  STL [R1+0xa8], R0 ;  /* 0x0000a80001007387 */ /* 0x0001e80000100800 */
[----:B------:R0:W-:Y:S02]  /*1270*/  STL [R1+0xa4], R3 ;  /* 0x0000a40301007387 */ /* 0x0001e40000100800 */
.L_x_509:
[----:B0-----:R-:W0:Y:S01]  /*1280*/  S2R R0, SR_TID.X ;  /* 0x0000000000007919 */ /* 0x001e220000002100 */
[----:B-1----:R-:W1:Y:S01]  /*1290*/  S2UR UR7, SR_CgaCtaId ;  /* 0x00000000000779c3 */ /* 0x002e620000008800 */
[----:B------:R-:W-:Y:S02]  /*12a0*/  UMOV UR6, 0x400 ;  /* 0x0000040000067882 */ /* 0x000fe40000000000 */
[----:B-1----:R-:W-:-:S06]  /*12b0*/  ULEA UR8, UR7, UR6, 0x18 ;  /* 0x0000000607087291 */ /* 0x002fcc000f8ec03f */
[----:B----45:R-:W-:Y:S01]  /*12c0*/  IMAD.U32 R17, RZ, RZ, UR8 ;  /* 0x00000008ff117e24 */ /* 0x030fe2000f8e00ff */
[----:B0-----:R-:W-:-:S04]  /*12d0*/  LOP3.LUT R0, R0, 0x80, RZ, 0xc0, !PT ;  /* 0x0000008000007812 */ /* 0x001fc800078ec0ff */
[----:B------:R-:W-:-:S06]  /*12e0*/  SHF.R.U32.HI R0, RZ, 0x7, R0 ;  /* 0x00000007ff007819 */ /* 0x000fcc0000011600 */
[----:B------:R-:W0:Y:S02]  /*12f0*/  SHFL.IDX PT, R0, R0, RZ, 0x1f ;  /* 0x00001fff00007589 */ /* 0x000e2400000e0000 */
[----:B0-----:R-:W-:-:S13]  /*1300*/  R2UR UR4, R0 ;  /* 0x00000000000472ca */ /* 0x001fda00000e0000 */
[----:B------:R-:W-:-:S04]  /*1310*/  ULEA.HI UR5, UR4, UR4, URZ, 0x1 ;  /* 0x0000000404057291 */ /* 0x000fc8000f8f083f */
[----:B------:R-:W-:-:S04]  /*1320*/  ULOP3.LUT UR5, UR5, 0x1ffffe, URZ, 0xc0, !UPT ;  /* 0x001ffffe05057892 */ /* 0x000fc8000f8ec03f */
[----:B------:R-:W-:-:S03]  /*1330*/  UIADD3 UR5, UR4, -UR5, URZ ;  /* 0x8000000504057290 */ /* 0x000fc6000fffe03f */
[----:B------:R-:W-:Y:S01]  /*1340*/  ULDC UR4, c[0x0][0x28c] ;  /* 0x0000a30000047ab9 */ /* 0x000fe20000000800 */
[----:B------:R-:W-:Y:S01]  /*1350*/  ULEA UR5, UR5, UR8, 0xb ;  /* 0x0000000805057291 */ /* 0x000fe2000f8e583f */
[----:B------:R-:W-:-:S03]  /*1360*/  ISETP.LT.AND P0, PT, RZ, UR4, PT ;  /* 0x00000004ff007c0c */ /* 0x000fc6000bf01270 */
[----:B------:R-:W-:-:S04]  /*1370*/  UIADD3 UR5, UR5, 0x200, URZ ;  /* 0x0000020005057890 */ /* 0x000fc8000fffe03f */
[----:B------:R-:W-:-:S04]  /*1380*/  USHF.R.U32.HI UR5, URZ, 0x4, UR5 ;  /* 0x000000043f057899 */ /* 0x000fc80008011605 */
[----:B------:R-:W-:Y:S02]  /*1390*/  ULOP3.LUT UR36, UR5, 0x3fff, URZ, 0xc0, !UPT ;  /* 0x00003fff05247892 */ /* 0x000fe4000f8ec03f */
[----:B---3--:R-:W-:Y:S10]  /*13a0*/  @P0 BRA `(.L_x_14) ;  /* 0x0000000000400947 */ /* 0x008ff40003800000 */
[----:B------:R-:W-:Y:S01]  /*13b0*/  MOV R0, 0x0 ;  /* 0x0000000000007802 */ /* 0x000fe20000000f00 */
[----:B------:R-:W-:Y:S01]  /*13c0*/  ULDC.64 UR4, c[0x4][0x68] ;  /* 0x01001a0000047ab9 */ /* 0x000fe20000000a00 */
[----:B------:R-:W-:Y:S01]  /*13d0*/  ULDC.64 UR6, c[0x4][0x8] ;  /* 0x0100020000067ab9 */ /* 0x000fe20000000a00 */
[----:B------:R-:W-:Y:S01]  /*13e0*/  IMAD.U32 R4, RZ, RZ, UR4 ;  /* 0x00000004ff047e24 */ /* 0x000fe2000f8e00ff */
[----:B------:R0:W1:Y:S01]  /*13f0*/  LDC.64 R14, c[0x4][R0] ;  /* 0x01000000000e7b82 */ /* 0x0000620000000a00 */
[----:B------:R-:W-:Y:S01]  /*1400*/  IMAD.U32 R5, RZ, RZ, UR5 ;  /* 0x00000005ff057e24 */ /* 0x000fe2000f8e00ff */
[----:B------:R-:W-:Y:S01]  /*1410*/  ULDC.64 UR4, c[0x4][0x70] ;  /* 0x01001c0000047ab9 */ /* 0x000fe20000000a00 */
[----:B------:R-:W-:Y:S02]  /*1420*/  IMAD.U32 R10, RZ, RZ, UR6 ;  /* 0x00000006ff0a7e24 */ /* 0x000fe4000f8e00ff */
[----:B------:R-:W-:Y:S02]  /*1430*/  IMAD.U32 R6, RZ, RZ, UR4 ;  /* 0x00000004ff067e24 */ /* 0x000fe4000f8e00ff */
[----:B------:R-:W-:-:S02]  /*1440*/  IMAD.U32 R7, RZ, RZ, UR5 ;  /* 0x00000005ff077e24 */ /* 0x000fc4000f8e00ff */
[----:B------:R-:W-:Y:S02]  /*1450*/  IMAD.U32 R11, RZ, RZ, UR7 ;  /* 0x00000007ff0b7e24 */ /* 0x000fe4000f8e00ff */
[----:B------:R-:W-:Y:S02]  /*1460*/  IMAD.MOV.U32 R8, RZ, RZ, 0x1e1 ;  /* 0x000001e1ff087424 */ /* 0x000fe400078e00ff */
[----:B------:R-:W-:Y:S02]  /*1470*/  IMAD.MOV.U32 R12, RZ, RZ, 0x1 ;  /* 0x00000001ff0c7424 */ /* 0x000fe400078e00ff */
[----:B0-----:R-:W-:-:S07]  /*1480*/  IMAD.MOV.U32 R13, RZ, RZ, RZ ;  /* 0x000000ffff0d7224 */ /* 0x001fce00078e00ff */
[----:B------:R-:W-:-:S07]  /*1490*/  LEPC R20, `(.L_x_14) ;  /* 0x000000001014794e */ /* 0x000fce0000000000 */
[----:B-1---5:R-:W-:Y:S05]  /*14a0*/  CALL.ABS.NOINC R14 ;  /* 0x000000000e007343 */ /* 0x022fea0003c00000 */
.L_x_14:
[----:B------:R-:W2:Y:S02]  /*14b0*/  LDL R20, [R1+0x90] ;  /* 0x0000900001147983 */ /* 0x000ea40000100800 */
[----:B--2---:R-:W-:-:S13]  /*14c0*/  R2UR UR4, R20 ;  /* 0x00000000140472ca */ /* 0x004fda00000e0000 */
[----:B------:R-:W-:-:S06]  /*14d0*/  ULOP3.LUT UR4, UR4, 0x1, URZ, 0xfc, !UPT ;  /* 0x0000000104047892 */ /* 0x000fcc000f8efc3f */
[----:B------:R-:W-:-:S05]  /*14e0*/  IMAD.U32 R0, RZ, RZ, UR4 ;  /* 0x00000004ff007e24 */ /* 0x000fca000f8e00ff */
[----:B------:R-:W-:-:S13]  /*14f0*/  ISETP.NE.AND P0, PT, R0, 0x3, PT ;  /* 0x000000030000780c */ /* 0x000fda0003f05270 */
[----:B------:R-:W-:Y:S05]  /*1500*/  @!P0 BRA `(.L_x_15) ;  /* 0x0000000000048947 */ /* 0x000fea0003800000 */
[----:B------:R-:W-:Y:S01]  /*1510*/  BPT.TRAP 0x1 ;  /* 0x000000040000795c */ /* 0x000fe20000300000 */
.L_x_15:
[----:B------:R-:W2:Y:S04]  /*1520*/  LDL R3, [R1+0xa4] ;  /* 0x0000a40001037983 */ /* 0x000ea80000100800 */
[----:B------:R-:W3:Y:S01]  /*1530*/  LDL R0, [R1+0xa8] ;  /* 0x0000a80001007983 */ /* 0x000ee20000100800 */
[----:B------:R-:W-:Y:S02]  /*1540*/  R2UR UR4, R17 ;  /* 0x00000000110472ca */ /* 0x000fe400000e0000 */
[----:B--2---:R-:W-:Y:S02]  /*1550*/  R2UR UR6, R3 ;  /* 0x00000000030672ca */ /* 0x004fe400000e0000 */
[----:B---3--:R-:W-:-:S11]  /*1560*/  R2UR UR5, R0 ;  /* 0x00000000000572ca */ /* 0x008fd600000e0000 */
[----:B------:R-:W-:Y:S02]  /*1570*/  IMAD.U32 R3, RZ, RZ, UR6 ;  /* 0x00000006ff037e24 */ /* 0x000fe4000f8e00ff */
[----:B------:R-:W-:-:S03]  /*1580*/  IMAD.U32 R0, RZ, RZ, UR5 ;  /* 0x00000005ff007e24 */ /* 0x000fc6000f8e00ff */
[----:B------:R-:W-:Y:S02]  /*1590*/  LEA R3, R3, UR4, 0x3 ;  /* 0x0000000403037c11 */ /* 0x000fe4000f8e18ff */
[----:B------:R-:W-:-:S04]  /*15a0*/  SHF.L.U32 R0, R0, 0x1f, RZ ;  /* 0x0000001f00007819 */ /* 0x000fc800000006ff */
[----:B------:R0:W1:Y:S01]  /*15b0*/  SYNCS.PHASECHK.TRANS64.TRYWAIT P1, [R3+URZ], R0 ;  /* 0x00000000030075a7 */ /* 0x000062000802017f */
[----:B------:R-:W-:Y:S05]  /*15c0*/  @!P0 BRA `(.L_x_16) ;  /* 0x0000000000048947 */ /* 0x000fea0003800000 */
[----:B------:R-:W-:Y:S01]  /*15d0*/  BPT.TRAP 0x1 ;  /* 0x000000040000795c */ /* 0x000fe20000300000 */
.L_x_16:
[----:B-1----:R-:W-:Y:S05]  /*15e0*/  @P1 BRA `(.L_x_17) ;  /* 0x0000000000081947 */ /* 0x002fea0003800000 */
[----:B------:R-:W1:Y:S02]  /*15f0*/  SYNCS.PHASECHK.TRANS64.TRYWAIT P1, [R3+URZ], R0 ;  /* 0x00000000030075a7 */ /* 0x000e64000802017f */
[----:B-1----:R-:W-:Y:S05]  /*1600*/  @!P1 BRA `(.L_x_18) ;  /* 0x00000150009c9947 */ /* 0x002fea0003800000 */
.L_x_17:
[----:B------:R-:W2:Y:S02]  /*1610*/  LDL R4, [R1+0xac] ;  /* 0x0000ac0001047983 */ /* 0x000ea40000100800 */
[----:B--2---:R-:W-:-:S13]  /*1620*/  R2UR UR5, R4 ;  /* 0x00000000040572ca */ /* 0x004fda00000e0000 */
[----:B------:R-:W-:-:S04]  /*1630*/  UISETP.LT.AND UP0, UPT, UR5, 0x1, UPT ;  /* 0x000000010500788c */ /* 0x000fc8000bf01270 */
[----:B------:R-:W-:-:S06]  /*1640*/  USEL UR4, UR5, 0x1, UP0 ;  /* 0x0000000105047887 */ /* 0x000fcc0008000000 */
[----:B------:R-:W-:-:S05]  /*1650*/  IMAD.U32 R7, RZ, RZ, UR4 ;  /* 0x00000004ff077e24 */ /* 0x000fca000f8e00ff */
[----:B------:R-:W-:Y:S01]  /*1660*/  IADD3 R7, -R7, UR5, RZ ;  /* 0x0000000507077c10 */ /* 0x000fe2000fffe1ff */
[----:B------:R-:W-:Y:S05]  /*1670*/  WARPSYNC.ALL ;  /* 0x0000000000007948 */ /* 0x000fea0003800000 */
[----:B------:R-:W-:Y:S01]  /*1680*/  ISETP.GE.AND P1, PT, R7, 0x1, PT ;  /* 0x000000010700780c */ /* 0x000fe20003f26270 */
[----:B------:R-:W2:Y:S01]  /*1690*/  LDL R4, [R1+0xa4] ;  /* 0x0000a40001047983 */ /* 0x000ea20000100800 */
[----:B------:R-:W-:Y:S01]  /*16a0*/  R2UR UR4, R17 ;  /* 0x00000000110472ca */ /* 0x000fe200000e0000 */
[----:B------:R-:W-:Y:S01]  /*16b0*/  ULOP3.LUT UR5, UR36, 0x10000, URZ, 0xfc, !UPT ;  /* 0x0001000024057892 */ /* 0x000fe2000f8efc3f */
[----:B------:R-:W-:Y:S01]  /*16c0*/  WARPGROUP.ARRIVE ;  /* 0x00000000000079c5 */ /* 0x000fe20000000000 */
[----:B------:R-:W-:Y:S01]  /*16d0*/  UMOV UR13, 0xc0000010 ;  /* 0xc0000010000d7882 */ /* 0x000fe20000000000 */
[----:B------:R-:W-:Y:S01]  /*16e0*/  UMOV UR15, 0xc0000010 ;  /* 0xc0000010000f7882 */ /* 0x000fe20000000000 */
[----:B------:R-:W-:Y:S01]  /*16f0*/  UMOV UR49, UR13 ;  /* 0x0000000d00317c82 */ /* 0x000fe20008000000 */
[----:B------:R-:W-:Y:S01]  /*1700*/  UMOV UR51, 0xc0000010 ;  /* 0xc000001000337882 */ /* 0x000fe20000000000 */
[----:B------:R-:W-:Y:S01]  /*1710*/  UMOV UR57, UR13 ;  /* 0x0000000d00397c82 */ /* 0x000fe20008000000 */
[----:B------:R-:W-:Y:S01]  /*1720*/  UMOV UR59, 0xc0000010 ;  /* 0xc0000010003b7882 */ /* 0x000fe20000000000 */
[----:B------:R-:W-:Y:S01]  /*1730*/  IMAD.U32 R5, RZ, RZ, UR5 ;  /* 0x00000005ff057e24 */ /* 0x000fe2000f8e00ff */
[----:B------:R-:W-:Y:S01]  /*1740*/  UMOV UR17, UR13 ;  /* 0x0000000d00117c82 */ /* 0x000fe20008000000 */
[----:B------:R-:W-:Y:S01]  /*1750*/  UMOV UR19, 0xc0000010 ;  /* 0xc000001000137882 */ /* 0x000fe20000000000 */
[----:B------:R-:W-:Y:S01]  /*1760*/  UMOV UR9, UR13 ;  /* 0x0000000d00097c82 */ /* 0x000fe20008000000 */
[----:B------:R-:W-:Y:S01]  /*1770*/  UIADD3 UR4, UR4, 0x1c200, URZ ;  /* 0x0001c20004047890 */ /* 0x000fe2000fffe03f */
[----:B------:R-:W-:Y:S01]  /*1780*/  UMOV UR11, 0xc0000010 ;  /* 0xc0000010000b7882 */ /* 0x000fe20000000000 */
[----:B------:R-:W-:-:S02]  /*1790*/  UMOV UR21, UR13 ;  /* 0x0000000d00157c82 */ /* 0x000fc40008000000 */
[----:B------:R-:W-:Y:S01]  /*17a0*/  USHF.R.U32.HI UR4, URZ, 0x4, UR4 ;  /* 0x000000043f047899 */ /* 0x000fe20008011604 */
[----:B------:R-:W-:Y:S01]  /*17b0*/  UMOV UR23, 0xc0000010 ;  /* 0xc000001000177882 */ /* 0x000fe20000000000 */
[----:B------:R-:W-:Y:S02]  /*17c0*/  UMOV UR25, UR13 ;  /* 0x0000000d00197c82 */ /* 0x000fe40008000000 */
[----:B------:R-:W-:Y:S01]  /*17d0*/  ULOP3.LUT UR4, UR4, 0x3fff, URZ, 0xc0, !UPT ;  /* 0x00003fff04047892 */ /* 0x000fe2000f8ec03f */
[----:B------:R-:W-:Y:S01]  /*17e0*/  UMOV UR27, 0xc0000010 ;  /* 0xc0000010001b7882 */ /* 0x000fe20000000000 */
[----:B------:R-:W-:Y:S02]  /*17f0*/  UMOV UR29, UR13 ;  /* 0x0000000d001d7c82 */ /* 0x000fe40008000000 */
[----:B------:R-:W-:Y:S01]  /*1800*/  ULOP3.LUT UR7, UR4, 0x10000, URZ, 0xfc, !UPT ;  /* 0x0001000004077892 */ /* 0x000fe2000f8efc3f */
[----:B------:R-:W-:Y:S01]  /*1810*/  UMOV UR31, 0xc0000010 ;  /* 0xc0000010001f7882 */ /* 0x000fe20000000000 */
[----:B------:R-:W-:Y:S01]  /*1820*/  UMOV UR33, UR13 ;  /* 0x0000000d00217c82 */ /* 0x000fe20008000000 */
[----:B------:R-:W-:Y:S01]  /*1830*/  UMOV UR35, 0xc0000010 ;  /* 0xc000001000237882 */ /* 0x000fe20000000000 */
[----:B------:R-:W-:-:S02]  /*1840*/  UMOV UR37, UR13 ;  /* 0x0000000d00257c82 */ /* 0x000fc40008000000 */
[----:B------:R-:W-:Y:S01]  /*1850*/  IMAD.U32 R6, RZ, RZ, UR7 ;  /* 0x00000007ff067e24 */ /* 0x000fe2000f8e00ff */
[----:B------:R-:W-:Y:S01]  /*1860*/  UMOV UR39, 0xc0000010 ;  /* 0xc000001000277882 */ /* 0x000fe20000000000 */
[----:B------:R-:W-:Y:S01]  /*1870*/  UMOV UR41, UR13 ;  /* 0x0000000d00297c82 */ /* 0x000fe20008000000 */
[----:B------:R-:W-:Y:S01]  /*1880*/  UMOV UR43, 0xc0000010 ;  /* 0xc0000010002b7882 */ /* 0x000fe20000000000 */
[----:B------:R-:W-:Y:S01]  /*1890*/  UMOV UR45, UR13 ;  /* 0x0000000d002d7c82 */ /* 0x000fe20008000000 */
[----:B------:R-:W-:Y:S01]  /*18a0*/  UMOV UR47, 0xc0000010 ;  /* 0xc0000010002f7882 */ /* 0x000fe20000000000 */
[----:B------:R-:W-:Y:S01]  /*18b0*/  UMOV UR61, UR51 ;  /* 0x00000033003d7c82 */ /* 0x000fe20008000000 */
[----:B------:R-:W-:Y:S01]  /*18c0*/  UMOV UR53, UR13 ;  /* 0x0000000d00357c82 */ /* 0x000fe20008000000 */
[----:B------:R-:W-:Y:S01]  /*18d0*/  UMOV UR55, 0xc0000010 ;  /* 0xc000001000377882 */ /* 0x000fe20000000000 */
[----:B--2---:R-:W-:-:S13]  /*18e0*/  R2UR UR6, R4 ;  /* 0x00000000040672ca */ /* 0x004fda00000e0000 */
[----:B------:R-:W-:Y:S02]  /*18f0*/  ULEA UR12, UR6, UR5, 0x9 ;  /* 0x00000005060c7291 */ /* 0x000fe4000f8e483f */
[----:B------:R-:W-:Y:S01]  /*1900*/  UIMAD UR14, UR6, 0x1e0, UR7 ;  /* 0x000001e0060e78a4 */ /* 0x000fe2000f8e0207 */
[----:B------:R-:W-:Y:S02]  /*1910*/  UMOV UR5, UR13 ;  /* 0x0000000d00057c82 */ /* 0x000fe40008000000 */
[----:B------:R-:W-:Y:S01]  /*1920*/  UMOV UR7, 0xc0000010 ;  /* 0xc000001000077882 */ /* 0x000fe20000000000 */
[----:B------:R-:W-:Y:S01]  /*1930*/  UIADD3 UR6, UR14, 0x20, URZ ;  /* 0x000000200e067890 */ /* 0x000fe2000fffe03f */
[----:B------:R-:W-:Y:S01]  /*1940*/  UMOV UR48, UR12 ;  /* 0x0000000c00307c82 */ /* 0x000fe20008000000 */
[----:B------:R-:W-:-:S03]  /*1950*/  UIADD3 UR58, UR14, 0x40, URZ ;  /* 0x000000400e3a7890 */ /* 0x000fc6000fffe03f */
[----:B------:R-:W-:Y:S01]  /*1960*/  HGMMA.64x16x16.F32 R24, gdesc[UR12], RZ, !UPT, gsb0 ;  /* 0x002000000c1879f0 */ /* 0x000fe2000c0008ff */
[----:B------:R-:W-:Y:S01]  /*1970*/  UMOV UR56, UR12 ;  /* 0x0000000c00387c82 */ /* 0x000fe20008000000 */
[----:B------:R-:W-:Y:S01]  /*1980*/  UMOV UR50, UR6 ;  /* 0x0000000600327c82 */ /* 0x000fe20008000000 */
[----:B------:R-:W-:Y:S01]  /*1990*/  UIADD3 UR10, UR14, 0x60, URZ ;  /* 0x000000600e0a7890 */ /* 0x000fe2000fffe03f */
[----:B------:R-:W-:Y:S01]  /*19a0*/  UMOV UR4, UR12 ;  /* 0x0000000c00047c82 */ /* 0x000fe20008000000 */
[----:B------:R-:W-:Y:S01]  /*19b0*/  UIADD3 UR18, UR14, 0x80, URZ ;  /* 0x000000800e127890 */ /* 0x000fe2000fffe03f */
[----:B------:R-:W-:Y:S01]  /*19c0*/  UMOV UR16, UR12 ;  /* 0x0000000c00107c82 */ /* 0x000fe20008000000 */
[----:B------:R-:W-:-:S03]  /*19d0*/  UIADD3 UR22, UR14, 0xa0, URZ ;  /* 0x000000a00e167890 */ /* 0x000fc6000fffe03f */
[----:B------:R-:W-:Y:S01]  /*19e0*/  UMOV UR6, UR10 ;  /* 0x0000000a00067c82 */ /* 0x000fe20008000000 */
[----:B------:R-:W-:Y:S01]  /*19f0*/  UMOV UR8, UR12 ;  /* 0x0000000c00087c82 */ /* 0x000fe20008000000 */
[----:B------:R-:W-:Y:S01]  /*1a00*/  UMOV UR20, UR12 ;  /* 0x0000000c00147c82 */ /* 0x000fe20008000000 */
[----:B------:R-:W-:Y:S01]  /*1a10*/  UIADD3 UR26, UR14, 0xe0, URZ ;  /* 0x000000e00e1a7890 */ /* 0x000fe2000fffe03f */
[----:B------:R-:W-:Y:S01]  /*1a20*/  UMOV UR10, UR22 ;  /* 0x00000016000a7c82 */ /* 0x000fe20008000000 */
[----:B------:R-:W-:Y:S01]  /*1a30*/  UMOV UR24, UR12 ;  /* 0x0000000c00187c82 */ /* 0x000fe20008000000 */
[----:B------:R-:W-:Y:S01]  /*1a40*/  UIADD3 UR30, UR14, 0x100, URZ ;  /* 0x000001000e1e7890 */ /* 0x000fe2000fffe03f */
        /* <DEDUP_REMOVED lines=9> */
[----:B------:R-:W-:Y:S01]  /*1ae0*/  UMOV UR60, UR50 ;  /* 0x00000032003c7c82 */ /* 0x000fe20008000000 */
[----:B------:R-:W-:Y:S01]  /*1af0*/  UIADD3 UR54, UR14, 0x1c0, URZ ;  /* 0x000001c00e367890 */ /* 0x000fe2000fffe03f */
[----:B------:R-:W-:Y:S01]  /*1b00*/  UMOV UR52, UR12 ;  /* 0x0000000c00347c82 */ /* 0x000fe20008000000 */
[----:B------:R-:W-:-:S02]  /*1b10*/  WARPGROUP.DEPBAR.LE gsb0, 0x0 ;  /* 0x00008000000079c5 */ /* 0x000fc40000010000 */
[----:B------:R-:W-:Y:S04]  /*1b20*/  STL.64 [R1+0x60], R24 ;  /* 0x0000601801007387 */ /* 0x000fe80000100a00 */
[----:B------:R-:W-:Y:S04]  /*1b30*/  STL.64 [R1+0x68], R26 ;  /* 0x0000681a01007387 */ /* 0x000fe80000100a00 */
[----:B------:R-:W-:Y:S04]  /*1b40*/  STL.64 [R1+0x70], R28 ;  /* 0x0000701c01007387 */ /* 0x000fe80000100a00 */
[----:B------:R2:W-:Y:S02]  /*1b50*/  STL.64 [R1+0x78], R30 ;  /* 0x0000781e01007387 */ /* 0x0005e40000100a00 */
[----:B--2---:R-:W-:-:S06]  /*1b60*/  WARPGROUP.ARRIVE ;  /* 0x00000000000079c5 */ /* 0x004fcc0000000000 */
[----:B------:R-:W-:Y:S01]  /*1b70*/  HGMMA.64x16x16.F32 R24, gdesc[UR48], RZ, !UPT, gsb0 ;  /* 0x00200000301879f0 */ /* 0x000fe2000c0008ff */
[----:B------:R-:W-:Y:S01]  /*1b80*/  UIADD3 UR50, UR14, 0x1a0, URZ ;  /* 0x000001a00e327890 */ /* 0x000fe2000fffe03f */
[----:B------:R-:W-:Y:S01]  /*1b90*/  UMOV UR48, UR12 ;  /* 0x0000000c00307c82 */ /* 0x000fe20008000000 */
[----:B------:R-:W-:Y:S01]  /*1ba0*/  UMOV UR49, UR13 ;  /* 0x0000000d00317c82 */ /* 0x000fe20008000000 */
[----:B------:R-:W-:Y:S01]  /*1bb0*/  UMOV UR51, 0xc0000010 ;  /* 0xc000001000337882 */ /* 0x000fe20000000000 */
[----:B------:R-:W-:Y:S02]  /*1bc0*/  WARPGROUP.DEPBAR.LE gsb0, 0x0 ;  /* 0x00008000000079c5 */ /* 0x000fe40000010000 */
[----:B------:R-:W-:Y:S01]  /*1bd0*/  WARPGROUP.ARRIVE ;  /* 0x00000000000079c5 */ /* 0x000fe20000000000 */
[----:B------:R-:W-:Y:S04]  /*1be0*/  STL.64 [R1+0x20], R24 ;  /* 0x0000201801007387 */ /* 0x000fe80000100a00 */
[----:B------:R-:W-:Y:S01]  /*1bf0*/  STL.64 [R1+0x28], R26 ;  /* 0x0000281a01007387 */ /* 0x000fe20000100a00 */
[----:B------:R-:W-:Y:S03]  /*1c00*/  HGMMA.64x16x16.F32 R224, gdesc[UR56], RZ, !UPT, gsb0 ;  /* 0x0020000038e079f0 */ /* 0x000fe6000c0008ff */
[----:B------:R-:W-:Y:S04]  /*1c10*/  STL.64 [R1+0x30], R28 ;  /* 0x0000301c01007387 */ /* 0x000fe80000100a00 */
[----:B------:R2:W-:Y:S01]  /*1c20*/  STL.64 [R1+0x38], R30 ;  /* 0x0000381e01007387 */ /* 0x0005e20000100a00 */
[----:B------:R-:W-:-:S02]  /*1c30*/  WARPGROUP.DEPBAR.LE gsb0, 0x0 ;  /* 0x00008000000079c5 */ /* 0x000fc40000010000 */
[----:B------:R-:W-:Y:S01]  /*1c40*/  WARPGROUP.ARRIVE ;  /* 0x00000000000079c5 */ /* 0x000fe20000000000 */
[----:B------:R-:W-:Y:S04]  /*1c50*/  STL.64 [R1+0xb8], R230 ;  /* 0x0000b8e601007387 */ /* 0x000fe80000100a00 */
[----:B------:R3:W-:Y:S01]  /*1c60*/  STL.64 [R1+0xb0], R228 ;  /* 0x0000b0e401007387 */ /* 0x0007e20000100a00 */
[----:B------:R-:W-:Y:S01]  /*1c70*/  HGMMA.64x16x16.F32 R208, gdesc[UR4], RZ, !UPT, gsb0 ;  /* 0x0020000004d079f0 */ /* 0x000fe2000c0008ff */
[----:B------:R-:W-:-:S07]  /*1c80*/  UIADD3 UR4, UR14, 0xc0, URZ ;  /* 0x000000c00e047890 */ /* 0x000fce000fffe03f */
[----:B------:R-:W-:Y:S01]  /*1c90*/  UMOV UR22, UR4 ;  /* 0x0000000400167c82 */ /* 0x000fe20008000000 */
[----:B------:R-:W-:Y:S01]  /*1ca0*/  UIADD3 UR4, UR12, 0x100, URZ ;  /* 0x000001000c047890 */ /* 0x000fe2000fffe03f */
[----:B------:R-:W-:Y:S02]  /*1cb0*/  WARPGROUP.DEPBAR.LE gsb0, 0x0 ;  /* 0x00008000000079c5 */ /* 0x000fe40000010000 */
[----:B------:R-:W-:-:S06]  /*1cc0*/  WARPGROUP.ARRIVE ;  /* 0x00000000000079c5 */ /* 0x000fcc0000000000 */
[----:B------:R-:W-:Y:S03]  /*1cd0*/  HGMMA.64x16x16.F32 R192, gdesc[UR16], RZ, !UPT, gsb0 ;  /* 0x0020000010c079f0 */ /* 0x000fe6000c0008ff */
        /* <DEDUP_REMOVED lines=29> */
[----:B------:R-:W-:Y:S01]  /*1eb0*/  HGMMA.64x16x16.F32 R32, gdesc[UR52], RZ, !UPT, gsb0 ;  /* 0x00200000342079f0 */ /* 0x000fe2000c0008ff */
[----:B------:R-:W-:Y:S01]  /*1ec0*/  UMOV UR52, UR4 ;  /* 0x0000000400347c82 */ /* 0x000fe20008000000 */
[----:B------:R-:W-:Y:S01]  /*1ed0*/  UMOV UR53, 0xc0000010 ;  /* 0xc000001000357882 */ /* 0x000fe20000000000 */
[----:B------:R-:W-:Y:S01]  /*1ee0*/  UMOV UR48, UR52 ;  /* 0x0000003400307c82 */ /* 0x000fe20008000000 */
        /* <DEDUP_REMOVED lines=25> */
[----:B------:R-:W-:-:S02]  /*2080*/  WARPGROUP.DEPBAR.LE gsb0, 0x0 ;  /* 0x00008000000079c5 */ /* 0x000fc40000010000 */
[----:B--2---:R-:W-:-:S06]  /*2090*/  WARPGROUP.ARRIVE ;  /* 0x00000000000079c5 */ /* 0x004fcc0000000000 */
        /* <DEDUP_REMOVED lines=29> */
[----:B------:R-:W-:Y:S01]  /*2270*/  UMOV UR9, UR53 ;  /* 0x0000003500097c82 */ /* 0x000fe20008000000 */
[----:B------:R-:W-:Y:S01]  /*2280*/  UMOV UR10, UR60 ;  /* 0x0000003c000a7c82 */ /* 0x000fe20008000000 */
[----:B------:R-:W-:Y:S01]  /*2290*/  UMOV UR11, UR61 ;  /* 0x0000003d000b7c82 */ /* 0x000fe20008000000 */
        /* <DEDUP_REMOVED lines=10> */
[----:B---3--:R-:W-:-:S06]  /*2340*/  WARPGROUP.ARRIVE ;  /* 0x00000000000079c5 */ /* 0x008fcc0000000000 */
[----:B------:R-:W-:Y:S03]  /*2350*/  HGMMA.64x16x16.F32 R228, gdesc[UR8], RZ, !UPT, gsb0 ;  /* 0x0020000008e479f0 */ /* 0x000fe6000c0008ff */
[----:B------:R-:W-:Y:S02]  /*2360*/  WARPGROUP.DEPBAR.LE gsb0, 0x0 ;  /* 0x00008000000079c5 */ /* 0x000fe40000010000 */
[----:B------:R-:W-:Y:S04]  /*2370*/  STL.64 [R1], R228 ;  /* 0x000000e401007387 */ /* 0x000fe80000100a00 */
[----:B------:R-:W-:Y:S04]  /*2380*/  STL.64 [R1+0x8], R230 ;  /* 0x000008e601007387 */ /* 0x000fe80000100a00 */
[----:B------:R-:W-:Y:S04]  /*2390*/  STL.64 [R1+0x10], R232 ;  /* 0x000010e801007387 */ /* 0x000fe80000100a00 */
[----:B------:R2:W-:Y:S02]  /*23a0*/  STL.64 [R1+0x18], R234 ;  /* 0x000018ea01007387 */ /* 0x0005e40000100a00 */
[----:B--2---:R-:W-:-:S06]  /*23b0*/  WARPGROUP.ARRIVE ;  /* 0x00000000000079c5 */ /* 0x004fcc0000000000 */
[----:B------:R-:W-:Y:S03]  /*23c0*/  HGMMA.64x16x16.F32 R228, gdesc[UR12], RZ, !UPT, gsb0 ;  /* 0x002000000ce479f0 */ /* 0x000fe6000c0008ff */
[----:B------:R-:W-:Y:S02]  /*23d0*/  WARPGROUP.DEPBAR.LE gsb0, 0x0 ;  /* 0x00008000000079c5 */ /* 0x000fe40000010000 */
[----:B------:R-:W-:Y:S04]  /*23e0*/  STL.64 [R1+0x40], R228 ;  /* 0x000040e401007387 */ /* 0x000fe80000100a00 */
[----:B------:R2:W-:Y:S04]  /*23f0*/  STL.64 [R1+0x48], R230 ;  /* 0x000048e601007387 */ /* 0x0005e80000100a00 */
[----:B------:R3:W-:Y:S04]  /*2400*/  STL.64 [R1+0x50], R232 ;  /* 0x000050e801007387 */ /* 0x0007e80000100a00 */
[----:B------:R3:W-:Y:S04]  /*2410*/  STL.64 [R1+0x58], R234 ;  /* 0x000058ea01007387 */ /* 0x0007e80000100a00 */
[----:B--2---:R3:W5:Y:S04]  /*2420*/  LDL.LU.64 R230, [R1+0xb8] ;  /* 0x0000b80001e67983 */ /* 0x0047680000300a00 */
[----:B------:R3:W5:Y:S01]  /*2430*/  LDL.LU.64 R228, [R1+0xb0] ;  /* 0x0000b00001e47983 */ /* 0x0007620000300a00 */
[----:B------:R-:W-:Y:S05]  /*2440*/  @!P1 BRA `(.L_x_19) ;  /* 0x0000001000a89947 */ /* 0x000fea0003800000 */
[----:B01----:R-:W2:Y:S01]  /*2450*/  LDL R0, [R1+0xa8] ;  /* 0x0000a80001007983 */ /* 0x003ea20000100800 */
[----:B------:R-:W-:-:S13]  /*2460*/  R2UR UR5, R4 ;  /* 0x00000000040572ca */ /* 0x000fda00000e0000 */
[----:B------:R-:W-:Y:S02]  /*2470*/  UIADD3 UR60, UR5, 0x1, URZ ;  /* 0x00000001053c7890 */ /* 0x000fe4000fffe03f */
[----:B------:R-:W-:Y:S02]  /*2480*/  UMOV UR61, UR5 ;  /* 0x00000005003d7c82 */ /* 0x000fe40008000000 */
[----:B------:R-:W-:-:S04]  /*2490*/  UISETP.NE.AND UP0, UPT, UR60, 0xe, UPT ;  /* 0x0000000e3c00788c */ /* 0x000fc8000bf05270 */
[----:B------:R-:W-:Y:S02]  /*24a0*/  USEL UR4, URZ, 0x1, UP0 ;  /* 0x000000013f047887 */ /* 0x000fe40008000000 */
[----:B------:R-:W-:Y:S01]  /*24b0*/  USEL UR60, UR60, URZ, UP0 ;  /* 0x0000003f3c3c7287 */ /* 0x000fe20008000000 */
[----:B--2---:R-:W-:Y:S01]  /*24c0*/  R2UR UR6, R0 ;  /* 0x00000000000672ca */ /* 0x004fe200000e0000 */
[----:B------:R-:W-:-:S12]  /*24d0*/  IMAD.MOV.U32 R0, RZ, RZ, R7 ;  /* 0x000000ffff007224 */ /* 0x000fd800078e0007 */
[----:B------:R-:W-:-:S06]  /*24e0*/  ULOP3.LUT UR4, UR6, UR4, URZ, 0x3c, !UPT ;  /* 0x0000000406047292 */ /* 0x000fcc000f8e3c3f */
[----:B------:R-:W-:-:S07]  /*24f0*/  IMAD.U32 R3, RZ, RZ, UR4 ;  /* 0x00000004ff037e24 */ /* 0x000fce000f8e00ff */
.L_x_26:
[----:B0----5:R-:W-:Y:S05]  /*2500*/  @!P0 BRA `(.L_x_20) ;  /* 0x0000000000048947 */ /* 0x021fea0003800000 */
[----:B------:R-:W-:Y:S01]  /*2510*/  BPT.TRAP 0x1 ;  /* 0x000000040000795c */ /* 0x000fe20000300000 */
.L_x_20:
[----:B------:R-:W-:Y:S02]  /*2520*/  R2UR UR4, R17 ;  /* 0x00000000110472ca */ /* 0x000fe400000e0000 */
[----:B------:R-:W-:-:S11]  /*2530*/  SHF.L.U32 R4, R3, 0x1f, RZ ;  /* 0x0000001f03047819 */ /* 0x000fd600000006ff */
[----:B------:R-:W-:-:S09]  /*2540*/  ULEA UR4, UR60, UR4, 0x3 ;  /* 0x000000043c047291 */ /* 0x000fd2000f8e183f */
[----:B------:R0:W1:Y:S01]  /*2550*/  SYNCS.PHASECHK.TRANS64.TRYWAIT P1, [UR4], R4 ;  /* 0x00000004ff0075a7 */ /* 0x0000620008020144 */
[----:B------:R-:W-:Y:S05]  /*2560*/  @!P0 BRA `(.L_x_21) ;  /* 0x0000000000048947 */ /* 0x000fea0003800000 */
[----:B------:R-:W-:Y:S01]  /*2570*/  BPT.TRAP 0x1 ;  /* 0x000000040000795c */ /* 0x000fe20000300000 */
.L_x_21:
[----:B-1----:R-:W-:Y:S05]  /*2580*/  @P1 BRA `(.L_x_22) ;  /* 0x0000000000081947 */ /* 0x002fea0003800000 */
[----:B------:R-:W1:Y:S02]  /*2590*/  SYNCS.PHASECHK.TRANS64.TRYWAIT P1, [UR4], R4 ;  /* 0x00000004ff0075a7 */ /* 0x000e640008020144 */
[----:B-1----:R-:W-:Y:S05]  /*25a0*/  @!P1 BRA `(.L_x_23) ;  /* 0x0000014000c89947 */ /* 0x002fea0003800000 */
.L_x_22:
[----:B------:R-:W-:Y:S04]  /*25b0*/  STL.64 [R1+0x118], R206 ;  /* 0x000118ce01007387 */ /* 0x000fe80000100a00 */
[----:B------:R-:W-:Y:S04]  /*25c0*/  STL.64 [R1+0x110], R204 ;  /* 0x000110cc01007387 */ /* 0x000fe80000100a00 */
[----:B------:R-:W-:Y:S04]  /*25d0*/  STL.64 [R1+0x108], R202 ;  /* 0x000108ca01007387 */ /* 0x000fe80000100a00 */
[----:B------:R2:W-:Y:S04]  /*25e0*/  STL.64 [R1+0x100], R200 ;  /* 0x000100c801007387 */ /* 0x0005e80000100a00 */
[----:B--2---:R-:W2:Y:S04]  /*25f0*/  LDL.LU.64 R200, [R1+0x60] ;  /* 0x0000600001c87983 */ /* 0x004ea80000300a00 */
[----:B------:R-:W2:Y:S04]  /*2600*/  LDL.LU.64 R202, [R1+0x68] ;  /* 0x0000680001ca7983 */ /* 0x000ea80000300a00 */
[----:B------:R-:W2:Y:S04]  /*2610*/  LDL.LU.64 R204, [R1+0x70] ;  /* 0x0000700001cc7983 */ /* 0x000ea80000300a00 */
[----:B------:R-:W2:Y:S04]  /*2620*/  LDL.LU.64 R206, [R1+0x78] ;  /* 0x0000780001ce7983 */ /* 0x000ea80000300a00 */
[----:B------:R-:W-:Y:S04]  /*2630*/  STL.64 [R1+0xf8], R222 ;  /* 0x0000f8de01007387 */ /* 0x000fe80000100a00 */
[----:B------:R-:W-:Y:S04]  /*2640*/  STL.64 [R1+0xf0], R220 ;  /* 0x0000f0dc01007387 */ /* 0x000fe80000100a00 */
[----:B------:R-:W-:Y:S04]  /*2650*/  STL.64 [R1+0xe8], R218 ;  /* 0x0000e8da01007387 */ /* 0x000fe80000100a00 */
[----:B------:R4:W-:Y:S04]  /*2660*/  STL.64 [R1+0xe0], R216 ;  /* 0x0000e0d801007387 */ /* 0x0009e80000100a00 */
[----:B----4-:R-:W4:Y:S04]  /*2670*/  LDL.LU.64 R216, [R1+0x20] ;  /* 0x0000200001d87983 */ /* 0x010f280000300a00 */
[----:B------:R-:W4:Y:S04]  /*2680*/  LDL.LU.64 R218, [R1+0x28] ;  /* 0x0000280001da7983 */ /* 0x000f280000300a00 */
[----:B------:R-:W4:Y:S04]  /*2690*/  LDL.LU.64 R220, [R1+0x30] ;  /* 0x0000300001dc7983 */ /* 0x000f280000300a00 */
[----:B------:R-:W4:Y:S01]  /*26a0*/  LDL.LU.64 R222, [R1+0x38] ;  /* 0x0000380001de7983 */ /* 0x000f220000300a00 */
[----:B------:R-:W-:Y:S01]  /*26b0*/  R2UR UR4, R5 ;  /* 0x00000000050472ca */ /* 0x000fe200000e0000 */
[----:B------:R-:W-:Y:S01]  /*26c0*/  UMOV UR7, 0xc0000010 ;  /* 0xc000001000077882 */ /* 0x000fe20000000000 */
[----:B------:R-:W-:-:S11]  /*26d0*/  R2UR UR5, R6 ;  /* 0x00000000060572ca */ /* 0x000fd600000e0000 */
[----:B------:R-:W-:Y:S02]  /*26e0*/  ULEA UR4, UR60, UR4, 0x9 ;  /* 0x000000043c047291 */ /* 0x000fe4000f8e483f */
[----:B------:R-:W-:-:S03]  /*26f0*/  UIMAD UR6, UR60, 0x1e0, UR5 ;  /* 0x000001e03c0678a4 */ /* 0x000fc6000f8e0205 */
[----:B------:R-:W-:Y:S01]  /*2700*/  UMOV UR5, 0xc0000010 ;  /* 0xc000001000057882 */ /* 0x000fe20000000000 */
[----:B------:R-:W-:Y:S01]  /*2710*/  UIADD3 UR8, UR6, 0x20, URZ ;  /* 0x0000002006087890 */ /* 0x000fe2000fffe03f */
[----:B------:R-:W-:Y:S01]  /*2720*/  UMOV UR16, UR4 ;  /* 0x0000000400107c82 */ /* 0x000fe20008000000 */
[----:B------:R-:W-:Y:S01]  /*2730*/  UMOV UR17, UR5 ;  /* 0x0000000500117c82 */ /* 0x000fe20008000000 */
[----:B------:R-:W-:Y:S01]  /*2740*/  UMOV UR19, 0xc0000010 ;  /* 0xc000001000137882 */ /* 0x000fe20000000000 */
[----:B------:R-:W-:-:S03]  /*2750*/  UIADD3 UR10, UR6, 0x40, URZ ;  /* 0x00000040060a7890 */ /* 0x000fc6000fffe03f */
[----:B------:R-:W-:Y:S01]  /*2760*/  UMOV UR18, UR8 ;  /* 0x0000000800127c82 */ /* 0x000fe20008000000 */
[----:B------:R-:W-:Y:S01]  /*2770*/  UMOV UR8, UR4 ;  /* 0x0000000400087c82 */ /* 0x000fe20008000000 */
[----:B------:R-:W-:Y:S01]  /*2780*/  UMOV UR9, UR5 ;  /* 0x0000000500097c82 */ /* 0x000fe20008000000 */
[----:B------:R-:W-:Y:S01]  /*2790*/  UMOV UR11, 0xc0000010 ;  /* 0xc0000010000b7882 */ /* 0x000fe20000000000 */
[----:B------:R-:W-:Y:S01]  /*27a0*/  UIADD3 UR14, UR6, 0x60, URZ ;  /* 0x00000060060e7890 */ /* 0x000fe2000fffe03f */
[----:B------:R-:W-:Y:S01]  /*27b0*/  UMOV UR12, UR4 ;  /* 0x00000004000c7c82 */ /* 0x000fe20008000000 */
[----:B------:R-:W-:Y:S01]  /*27c0*/  UMOV UR13, UR5 ;  /* 0x00000005000d7c82 */ /* 0x000fe20008000000 */
[----:B------:R-:W-:Y:S01]  /*27d0*/  UMOV UR15, 0xc0000010 ;  /* 0xc0000010000f7882 */ /* 0x000fe20000000000 */
[----:B--2---:R-:W-:-:S06]  /*27e0*/  WARPGROUP.ARRIVE ;  /* 0x00000000000079c5 */ /* 0x004fcc0000000000 */
[----:B------:R-:W-:Y:S03]  /*27f0*/  HGMMA.64x16x16.F32 R200, gdesc[UR4], R200, gsb0 ;  /* 0x0020000004c879f0 */ /* 0x000fe600080008c8 */
[----:B------:R-:W-:Y:S02]  /*2800*/  WARPGROUP.DEPBAR.LE gsb0, 0x0 ;  /* 0x00008000000079c5 */ /* 0x000fe40000010000 */
[----:B----4-:R-:W-:Y:S01]  /*2810*/  WARPGROUP.ARRIVE ;  /* 0x00000000000079c5 */ /* 0x010fe20000000000 */
[----:B------:R-:W-:Y:S01]  /*2820*/  UIADD3 UR22, UR6, 0xa0, URZ ;  /* 0x000000a006167890 */ /* 0x000fe2000fffe03f */
[----:B------:R-:W-:Y:S04]  /*2830*/  STL.64 [R1+0x60], R200 ;  /* 0x000060c801007387 */ /* 0x000fe80000100a00 */
[----:B------:R-:W-:Y:S01]  /*2840*/  HGMMA.64x16x16.F32 R216, gdesc[UR16], R216, gsb0 ;  /* 0x0020000010d879f0 */ /* 0x000fe200080008d8 */
[----:B------:R-:W-:Y:S01]  /*2850*/  UMOV UR20, UR4 ;  /* 0x0000000400147c82 */ /* 0x000fe20008000000 */
[----:B------:R-:W-:Y:S01]  /*2860*/  UMOV UR21, UR5 ;  /* 0x0000000500157c82 */ /* 0x000fe20008000000 */
[----:B------:R-:W-:Y:S01]  /*2870*/  UMOV UR23, 0xc0000010 ;  /* 0xc000001000177882 */ /* 0x000fe20000000000 */
[----:B------:R-:W-:Y:S01]  /*2880*/  UIADD3 UR26, UR6, 0xc0, URZ ;  /* 0x000000c0061a7890 */ /* 0x000fe2000fffe03f */
[----:B------:R-:W-:Y:S01]  /*2890*/  STL.64 [R1+0x68], R202 ;  /* 0x000068ca01007387 */ /* 0x000fe20000100a00 */
[----:B------:R-:W-:Y:S01]  /*28a0*/  UMOV UR16, UR18 ;  /* 0x0000001200107c82 */ /* 0x000fe20008000000 */
[----:B------:R-:W-:-:S02]  /*28b0*/  WARPGROUP.DEPBAR.LE gsb0, 0x0 ;  /* 0x00008000000079c5 */ /* 0x000fc40000010000 */
[----:B-----5:R-:W-:Y:S01]  /*28c0*/  WARPGROUP.ARRIVE ;  /* 0x00000000000079c5 */ /* 0x020fe20000000000 */
[----:B------:R-:W-:Y:S01]  /*28d0*/  UMOV UR17, UR19 ;  /* 0x0000001300117c82 */ /* 0x000fe20008000000 */
[----:B------:R-:W-:Y:S01]  /*28e0*/  UMOV UR24, UR4 ;  /* 0x0000000400187c82 */ /* 0x000fe20008000000 */
[----:B------:R-:W-:Y:S01]  /*28f0*/  UMOV UR25, UR5 ;  /* 0x0000000500197c82 */ /* 0x000fe20008000000 */
[----:B------:R-:W-:Y:S01]  /*2900*/  UMOV UR27, 0xc0000010 ;  /* 0xc0000010001b7882 */ /* 0x000fe20000000000 */
[----:B------:R-:W-:Y:S01]  /*2910*/  UIADD3 UR30, UR6, 0xe0, URZ ;  /* 0x000000e0061e7890 */ /* 0x000fe2000fffe03f */
[----:B------:R-:W-:Y:S01]  /*2920*/  HGMMA.64x16x16.F32 R224, gdesc[UR8], R224, gsb0 ;  /* 0x0020000008e079f0 */ /* 0x000fe200080008e0 */
[----:B------:R-:W-:Y:S01]  /*2930*/  UMOV UR28, UR4 ;  /* 0x00000004001c7c82 */ /* 0x000fe20008000000 */
[----:B------:R-:W-:Y:S01]  /*2940*/  UMOV UR29, UR5 ;  /* 0x00000005001d7c82 */ /* 0x000fe20008000000 */
[----:B------:R-:W-:Y:S01]  /*2950*/  UMOV UR31, 0xc0000010 ;  /* 0xc0000010001f7882 */ /* 0x000fe20000000000 */
[----:B------:R-:W-:Y:S01]  /*2960*/  UIADD3 UR34, UR6, 0x100, URZ ;  /* 0x0000010006227890 */ /* 0x000fe2000fffe03f */
[----:B------:R-:W-:Y:S01]  /*2970*/  STL.64 [R1+0x70], R204 ;  /* 0x000070cc01007387 */ /* 0x000fe20000100a00 */
[----:B------:R-:W-:Y:S01]  /*2980*/  UIADD3 UR18, UR6, 0x80, URZ ;  /* 0x0000008006127890 */ /* 0x000fe2000fffe03f */
[----:B------:R-:W-:Y:S01]  /*2990*/  UMOV UR19, 0xc0000010 ;  /* 0xc000001000137882 */ /* 0x000fe20000000000 */
[----:B------:R-:W-:Y:S01]  /*29a0*/  UMOV UR32, UR4 ;  /* 0x0000000400207c82 */ /* 0x000fe20008000000 */
[----:B------:R-:W-:Y:S01]  /*29b0*/  UMOV UR33, UR5 ;  /* 0x0000000500217c82 */ /* 0x000fe20008000000 */
[----:B------:R-:W-:Y:S01]  /*29c0*/  UMOV UR35, 0xc0000010 ;  /* 0xc000001000237882 */ /* 0x000fe20000000000 */
[----:B------:R-:W-:Y:S01]  /*29d0*/  UIADD3 UR38, UR6, 0x120, URZ ;  /* 0x0000012006267890 */ /* 0x000fe2000fffe03f */
[----:B------:R2:W-:Y:S01]  /*29e0*/  STL.64 [R1+0x78], R206 ;  /* 0x000078ce01007387 */ /* 0x0005e20000100a00 */
[----:B------:R-:W-:Y:S01]  /*29f0*/  UMOV UR36, UR4 ;  /* 0x0000000400247c82 */ /* 0x000fe20008000000 */
[----:B------:R-:W-:Y:S01]  /*2a00*/  UMOV UR37, UR5 ;  /* 0x0000000500257c82 */ /* 0x000fe20008000000 */
[----:B------:R-:W-:Y:S01]  /*2a10*/  UMOV UR39, 0xc0000010 ;  /* 0xc000001000277882 */ /* 0x000fe20000000000 */
[----:B------:R-:W-:Y:S01]  /*2a20*/  UIADD3 UR42, UR6, 0x140, URZ ;  /* 0x00000140062a7890 */ /* 0x000fe2000fffe03f */
        /* <DEDUP_REMOVED lines=8> */
[----:B--2---:R-:W2:Y:S01]  /*2ab0*/  LDL.LU.64 R206, [R1+0x118] ;  /* 0x0001180001ce7983 */ /* 0x004ea20000300a00 */
[----:B------:R-:W-:Y:S01]  /*2ac0*/  UMOV UR48, UR4 ;  /* 0x0000000400307c82 */ /* 0x000fe20008000000 */
[----:B------:R-:W-:Y:S01]  /*2ad0*/  UMOV UR49, UR5 ;  /* 0x0000000500317c82 */ /* 0x000fe20008000000 */
[----:B------:R-:W-:Y:S01]  /*2ae0*/  UMOV UR51, 0xc0000010 ;  /* 0xc000001000337882 */ /* 0x000fe20000000000 */
[----:B------:R-:W-:Y:S01]  /*2af0*/  UIADD3 UR54, UR6, 0x1a0, URZ ;  /* 0x000001a006367890 */ /* 0x000fe2000fffe03f */
[----:B------:R-:W2:Y:S01]  /*2b00*/  LDL.LU.64 R204, [R1+0x110] ;  /* 0x0001100001cc7983 */ /* 0x000ea20000300a00 */
        /* <DEDUP_REMOVED lines=9> */
[----:B------:R-:W2:Y:S04]  /*2ba0*/  LDL.LU.64 R200, [R1+0x100] ;  /* 0x0001000001c87983 */ /* 0x000ea80000300a00 */
[----:B------:R-:W-:Y:S04]  /*2bb0*/  STL.64 [R1+0x20], R216 ;  /* 0x000020d801007387 */ /* 0x000fe80000100a00 */
[----:B------:R-:W-:Y:S01]  /*2bc0*/  STL.64 [R1+0x28], R218 ;  /* 0x000028da01007387 */ /* 0x000fe20000100a00 */
[----:B------:R-:W-:-:S02]  /*2bd0*/  WARPGROUP.DEPBAR.LE gsb0, 0x0 ;  /* 0x00008000000079c5 */ /* 0x000fc40000010000 */
[----:B------:R-:W-:Y:S01]  /*2be0*/  WARPGROUP.ARRIVE ;  /* 0x00000000000079c5 */ /* 0x000fe20000000000 */
[----:B------:R-:W-:Y:S04]  /*2bf0*/  STL.64 [R1+0x30], R220 ;  /* 0x000030dc01007387 */ /* 0x000fe80000100a00 */
[----:B------:R4:W-:Y:S01]  /*2c00*/  STL.64 [R1+0x38], R222 ;  /* 0x000038de01007387 */ /* 0x0009e20000100a00 */
[----:B------:R-:W-:Y:S01]  /*2c10*/  HGMMA.64x16x16.F32 R208, gdesc[UR12], R208, gsb0 ;  /* 0x002000000cd079f0 */ /* 0x000fe200080008d0 */
[----:B------:R-:W-:Y:S01]  /*2c20*/  UMOV UR12, UR16 ;  /* 0x00000010000c7c82 */ /* 0x000fe20008000000 */
[----:B------:R-:W-:Y:S01]  /*2c30*/  UMOV UR13, UR17 ;  /* 0x00000011000d7c82 */ /* 0x000fe20008000000 */
[----:B------:R-:W-:Y:S01]  /*2c40*/  UMOV UR16, UR4 ;  /* 0x0000000400107c82 */ /* 0x000fe20008000000 */
[----:B------:R-:W-:Y:S01]  /*2c50*/  UMOV UR17, UR5 ;  /* 0x0000000500117c82 */ /* 0x000fe20008000000 */
[----:B----4-:R-:W4:Y:S04]  /*2c60*/  LDL.LU.64 R222, [R1+0xf8] ;  /* 0x0000f80001de7983 */ /* 0x010f280000300a00 */
[----:B------:R-:W4:Y:S04]  /*2c70*/  LDL.LU.64 R220, [R1+0xf0] ;  /* 0x0000f00001dc7983 */ /* 0x000f280000300a00 */
[----:B------:R-:W4:Y:S04]  /*2c80*/  LDL.LU.64 R218, [R1+0xe8] ;  /* 0x0000e80001da7983 */ /* 0x000f280000300a00 */
[----:B------:R-:W4:Y:S04]  /*2c90*/  LDL.LU.64 R216, [R1+0xe0] ;  /* 0x0000e00001d87983 */ /* 0x000f280000300a00 */
[----:B------:R-:W-:Y:S04]  /*2ca0*/  STL.64 [R1+0xb8], R230 ;  /* 0x0000b8e601007387 */ /* 0x000fe80000100a00 */
[----:B------:R0:W-:Y:S04]  /*2cb0*/  STL.64 [R1+0xb0], R228 ;  /* 0x0000b0e401007387 */ /* 0x0001e80000100a00 */
[----:B0-----:R-:W3:Y:S04]  /*2cc0*/  LDL.LU.64 R228, [R1+0x40] ;  /* 0x0000400001e47983 */ /* 0x001ee80000300a00 */
[----:B------:R-:W2:Y:S01]  /*2cd0*/  LDL.LU.64 R230, [R1+0x48] ;  /* 0x0000480001e67983 */ /* 0x000ea20000300a00 */
[----:B------:R-:W-:-:S02]  /*2ce0*/  WARPGROUP.DEPBAR.LE gsb0, 0x0 ;  /* 0x00008000000079c5 */ /* 0x000fc40000010000 */
[----:B------:R-:W-:-:S06]  /*2cf0*/  WARPGROUP.ARRIVE ;  /* 0x00000000000079c5 */ /* 0x000fcc0000000000 */
[----:B------:R-:W-:Y:S03]  /*2d00*/  HGMMA.64x16x16.F32 R192, gdesc[UR16], R192, gsb0 ;  /* 0x0020000010c079f0 */ /* 0x000fe600080008c0 */
[----:B------:R-:W-:Y:S02]  /*2d10*/  WARPGROUP.DEPBAR.LE gsb0, 0x0 ;  /* 0x00008000000079c5 */ /* 0x000fe40000010000 */
        /* <DEDUP_REMOVED lines=10> */
[----:B------:R-:W-:Y:S01]  /*2dc0*/  HGMMA.64x16x16.F32 R128, gdesc[UR32], R128, gsb0 ;  /* 0x00200000208079f0 */ /* 0x000fe20008000880 */
[----:B--2---:R-:W-:Y:S04]  /*2dd0*/  STL.64 [R1+0xd8], R230 ;  /* 0x0000d8e601007387 */ /* 0x004fe80000100a00 */
[----:B---3--:R-:W-:Y:S01]  /*2de0*/  STL.64 [R1+0xd0], R228 ;  /* 0x0000d0e401007387 */ /* 0x008fe20000100a00 */
[----:B------:R-:W-:Y:S02]  /*2df0*/  WARPGROUP.DEPBAR.LE gsb0, 0x0 ;  /* 0x00008000000079c5 */ /* 0x000fe40000010000 */
[----:B------:R-:W-:Y:S01]  /*2e00*/  WARPGROUP.ARRIVE ;  /* 0x00000000000079c5 */ /* 0x000fe20000000000 */
[----:B------:R-:W-:Y:S04]  /*2e10*/  STL.64 [R1+0xc8], R226 ;  /* 0x0000c8e201007387 */ /* 0x000fe80000100a00 */
[----:B------:R0:W-:Y:S01]  /*2e20*/  STL.64 [R1+0xc0], R224 ;  /* 0x0000c0e001007387 */ /* 0x0001e20000100a00 */
[----:B------:R-:W-:Y:S03]  /*2e30*/  HGMMA.64x16x16.F32 R112, gdesc[UR36], R112, gsb0 ;  /* 0x00200000247079f0 */ /* 0x000fe60008000870 */
[----:B0-----:R-:W2:Y:S04]  /*2e40*/  LDL.LU.64 R224, [R1] ;  /* 0x0000000001e07983 */ /* 0x001ea80000300a00 */
[----:B------:R-:W2:Y:S04]  /*2e50*/  LDL.LU.64 R226, [R1+0x8] ;  /* 0x0000080001e27983 */ /* 0x000ea80000300a00 */
[----:B------:R-:W2:Y:S04]  /*2e60*/  LDL.LU.64 R228, [R1+0x10] ;  /* 0x0000100001e47983 */ /* 0x000ea80000300a00 */
[----:B------:R-:W2:Y:S01]  /*2e70*/  LDL.LU.64 R230, [R1+0x18] ;  /* 0x0000180001e67983 */ /* 0x000ea20000300a00 */
[----:B------:R-:W-:Y:S01]  /*2e80*/  UMOV UR4, UR12 ;  /* 0x0000000c00047c82 */ /* 0x000fe20008000000 */
[----:B------:R-:W-:-:S02]  /*2e90*/  UMOV UR5, UR13 ;  /* 0x0000000d00057c82 */ /* 0x000fc40008000000 */
[----:B------:R-:W3:Y:S04]  /*2ea0*/  LDL.LU.64 R232, [R1+0x50] ;  /* 0x0000500001e87983 */ /* 0x000ee80000300a00 */
[----:B------:R-:W3:Y:S01]  /*2eb0*/  LDL.LU.64 R234, [R1+0x58] ;  /* 0x0000580001ea7983 */ /* 0x000ee20000300a00 */
        /* <DEDUP_REMOVED lines=78> */
[----:B----4-:R-:W-:-:S06]  /*33a0*/  WARPGROUP.ARRIVE ;  /* 0x00000000000079c5 */ /* 0x010fcc0000000000 */
[----:B------:R-:W-:Y:S01]  /*33b0*/  HGMMA.64x16x16.F32 R216, gdesc[UR8], R216, gsb0 ;  /* 0x0020000008d879f0 */ /* 0x000fe200080008d8 */
[----:B------:R-:W-:Y:S01]  /*33c0*/  UMOV UR10, UR4 ;  /* 0x00000004000a7c82 */ /* 0x000fe20008000000 */
[----:B------:R-:W-:Y:S01]  /*33d0*/  UMOV UR11, UR5 ;  /* 0x00000005000b7c82 */ /* 0x000fe20008000000 */
[----:B------:R-:W-:Y:S01]  /*33e0*/  UMOV UR8, UR56 ;  /* 0x0000003800087c82 */ /* 0x000fe20008000000 */
[----:B------:R-:W-:Y:S01]  /*33f0*/  UMOV UR9, UR57 ;  /* 0x0000003900097c82 */ /* 0x000fe20008000000 */
[----:B------:R-:W-:Y:S02]  /*3400*/  WARPGROUP.DEPBAR.LE gsb0, 0x0 ;  /* 0x00008000000079c5 */ /* 0x000fe40000010000 */
[----:B--2---:R-:W-:-:S06]  /*3410*/  WARPGROUP.ARRIVE ;  /* 0x00000000000079c5 */ /* 0x004fcc0000000000 */
[----:B------:R-:W-:Y:S03]  /*3420*/  HGMMA.64x16x16.F32 R224, gdesc[UR8], R224, gsb0 ;  /* 0x0020000008e079f0 */ /* 0x000fe600080008e0 */
[----:B------:R-:W-:Y:S02]  /*3430*/  WARPGROUP.DEPBAR.LE gsb0, 0x0 ;  /* 0x00008000000079c5 */ /* 0x000fe40000010000 */
[----:B------:R-:W-:Y:S04]  /*3440*/  STL.64 [R1], R224 ;  /* 0x000000e001007387 */ /* 0x000fe80000100a00 */
[----:B------:R-:W-:Y:S04]  /*3450*/  STL.64 [R1+0x8], R226 ;  /* 0x000008e201007387 */ /* 0x000fe80000100a00 */
[----:B------:R-:W-:Y:S04]  /*3460*/  STL.64 [R1+0x10], R228 ;  /* 0x000010e401007387 */ /* 0x000fe80000100a00 */
[----:B------:R0:W-:Y:S04]  /*3470*/  STL.64 [R1+0x18], R230 ;  /* 0x000018e601007387 */ /* 0x0001e80000100a00 */
[----:B0-----:R-:W3:Y:S04]  /*3480*/  LDL.LU.64 R230, [R1+0xd8] ;  /* 0x0000d80001e67983 */ /* 0x001ee80000300a00 */
[----:B------:R-:W3:Y:S01]  /*3490*/  LDL.LU.64 R228, [R1+0xd0] ;  /* 0x0000d00001e47983 */ /* 0x000ee20000300a00 */
[----:B------:R-:W-:Y:S01]  /*34a0*/  UMOV UR4, UR56 ;  /* 0x0000003800047c82 */ /* 0x000fe20008000000 */
[----:B------:R-:W-:-:S02]  /*34b0*/  UMOV UR5, UR57 ;  /* 0x0000003900057c82 */ /* 0x000fc40008000000 */
[----:B------:R0:W5:Y:S04]  /*34c0*/  LDL.LU.64 R226, [R1+0xc8] ;  /* 0x0000c80001e27983 */ /* 0x0001680000300a00 */
[----:B------:R0:W5:Y:S01]  /*34d0*/  LDL.LU.64 R224, [R1+0xc0] ;  /* 0x0000c00001e07983 */ /* 0x0001620000300a00 */
[----:B---3--:R-:W-:-:S06]  /*34e0*/  WARPGROUP.ARRIVE ;  /* 0x00000000000079c5 */ /* 0x008fcc0000000000 */
[----:B------:R-:W-:Y:S03]  /*34f0*/  HGMMA.64x16x16.F32 R228, gdesc[UR4], R228, gsb0 ;  /* 0x0020000004e479f0 */ /* 0x000fe600080008e4 */
        /* <DEDUP_REMOVED lines=8> */
[----:B------:R-:W-:Y:S01]  /*3580*/  BPT.TRAP 0x1 ;  /* 0x000000040000795c */ /* 0x000fe20000300000 */
.L_x_24:
[----:B-1----:R-:W2:Y:S01]  /*3590*/  LDL R4, [R1+0x90] ;  /* 0x0000900001047983 */ /* 0x002ea20000100800 */
[----:B------:R-:W-:-:S13]  /*35a0*/  R2UR UR4, R17 ;  /* 0x00000000110472ca */ /* 0x000fda00000e0000 */
[----:B------:R-:W-:-:S04]  /*35b0*/  ULEA UR4, UR61, UR4, 0x3 ;  /* 0x000000043d047291 */ /* 0x000fc8000f8e183f */
[----:B------:R-:W-:-:S04]  /*35c0*/  UIADD3 UR4, UR4, 0x70, URZ ;  /* 0x0000007004047890 */ /* 0x000fc8000fffe03f */
[----:B------:R-:W-:-:S09]  /*35d0*/  UPRMT UR4, URZ, 0x654, UR4 ;  /* 0x000006543f047896 */ /* 0x000fd20008000004 */
[----:B------:R-:W-:Y:S01]  /*35e0*/  SYNCS.ARRIVE.TRANS64.RED.A1T0 RZ, [UR4], RZ ;  /* 0x000000ffffff79a7 */ /* 0x000fe20008100404 */
[----:B--2---:R-:W-:-:S13]  /*35f0*/  R2UR UR5, R4 ;  /* 0x00000000040572ca */ /* 0x004fda00000e0000 */
[----:B------:R-:W-:-:S06]  /*3600*/  UISETP.GT.U32.AND UP0, UPT, UR5, 0x1, UPT ;  /* 0x000000010500788c */ /* 0x000fcc000bf04070 */
[----:B------:R-:W-:-:S13]  /*3610*/  PLOP3.LUT P1, PT, PT, PT, UP0, 0x80, 0x0 ;  /* 0x000000000000781c */ /* 0x000fda0003f2f008 */
[----:B------:R-:W-:Y:S05]  /*3620*/  @P1 BRA `(.L_x_25) ;  /* 0x0000000000041947 */ /* 0x000fea0003800000 */
[----:B------:R-:W-:Y:S01]  /*3630*/  BPT.TRAP 0x1 ;  /* 0x000000040000795c */ /* 0x000fe20000300000 */
.L_x_25:
[----:B------:R-:W-:Y:S01]  /*3640*/  UIADD3 UR60, UR60, 0x1, URZ ;  /* 0x000000013c3c7890 */ /* 0x000fe2000fffe03f */
[C---:B------:R-:W-:Y:S01]  /*3650*/  ISETP.GT.AND P1, PT, R0.reuse, 0x1, PT ;  /* 0x000000010000780c */ /* 0x040fe20003f24270 */
[----:B------:R-:W-:Y:S01]  /*3660*/  UIADD3 UR61, UR61, 0x1, URZ ;  /* 0x000000013d3d7890 */ /* 0x000fe2000fffe03f */
[----:B------:R-:W-:Y:S01]  /*3670*/  VIADD R0, R0, 0xffffffff ;  /* 0xffffffff00007836 */ /* 0x000fe20000000000 */
[----:B------:R-:W-:Y:S02]  /*3680*/  UISETP.NE.AND UP0, UPT, UR60, 0xe, UPT ;  /* 0x0000000e3c00788c */ /* 0x000fe4000bf05270 */
[----:B------:R-:W-:Y:S02]  /*3690*/  UISETP.NE.AND UP1, UPT, UR61, 0xe, UPT ;  /* 0x0000000e3d00788c */ /* 0x000fe4000bf25270 */
[----:B------:R-:W-:Y:S02]  /*36a0*/  USEL UR4, URZ, 0x1, UP0 ;  /* 0x000000013f047887 */ /* 0x000fe40008000000 */
[----:B------:R-:W-:-:S02]  /*36b0*/  USEL UR60, UR60, URZ, UP0 ;  /* 0x0000003f3c3c7287 */ /* 0x000fc40008000000 */
[----:B------:R-:W-:Y:S02]  /*36c0*/  USEL UR61, UR61, URZ, UP1 ;  /* 0x0000003f3d3d7287 */ /* 0x000fe40008800000 */
[----:B------:R-:W-:Y:S01]  /*36d0*/  LOP3.LUT R3, R3, UR4, RZ, 0x3c, !PT ;  /* 0x0000000403037c12 */ /* 0x000fe2000f8e3cff */
[----:B------:R-:W-:Y:S09]  /*36e0*/  @P1 BRA `(.L_x_26) ;  /* 0xffffffec00841947 */ /* 0x000ff2000383ffff */
.L_x_19:
[----:B------:R2:W5:Y:S01]  /*36f0*/  LDL R8, [R1+0xa4] ;  /* 0x0000a40001087983 */ /* 0x0005620000100800 */
[----:B01----:R-:W0:Y:S02]  /*3700*/  LDC R0, c[0x0][0x28c] ;  /* 0x0000a300ff007b82 */ /* 0x003e240000000800 */
[----:B0-----:R-:W-:-:S13]  /*3710*/  ISETP.GE.AND P1, PT, R0, 0x1, PT ;  /* 0x000000010000780c */ /* 0x001fda0003f26270 */
[----:B--2---:R-:W-:Y:S05]  /*3720*/  @!P1 BRA `(.L_x_27) ;  /* 0x00000000004c9947 */ /* 0x004fea0003800000 */
[----:B------:R-:W-:Y:S05]  /*3730*/  @!P0 BRA `(.L_x_28) ;  /* 0x0000000000048947 */ /* 0x000fea0003800000 */
[----:B------:R-:W-:Y:S01]  /*3740*/  BPT.TRAP 0x1 ;  /* 0x000000040000795c */ /* 0x000fe20000300000 */
.L_x_28:
[----:B------:R-:W2:Y:S01]  /*3750*/  LDL R0, [R1+0x90] ;  /* 0x0000900001007983 */ /* 0x000ea20000100800 */
[----:B-----5:R-:W-:Y:S02]  /*3760*/  R2UR UR6, R8 ;  /* 0x00000000080672ca */ /* 0x020fe400000e0000 */
[----:B------:R-:W-:-:S11]  /*3770*/  R2UR UR5, R17 ;  /* 0x00000000110572ca */ /* 0x000fd600000e0000 */
[----:B------:R-:W-:-:S05]  /*3780*/  VIADD R7, R7, UR6 ;  /* 0x0000000607077c36 */ /* 0x000fca0008000000 */
[----:B------:R-:W-:-:S05]  /*3790*/  SHF.R.U32.HI R4, RZ, 0x1, R7 ;  /* 0x00000001ff047819 */ /* 0x000fca0000011607 */
[----:B------:R-:W-:Y:S01]  /*37a0*/  IMAD.WIDE.U32 R4, R4, -0x6db6db6d, RZ ;  /* 0x9249249304047825 */ /* 0x000fe200078e00ff */
[----:B--2---:R-:W-:-:S04]  /*37b0*/  R2UR UR4, R0 ;  /* 0x00000000000472ca */ /* 0x004fc800000e0000 */
[----:B------:R-:W-:-:S05]  /*37c0*/  SHF.R.U32.HI R0, RZ, 0x2, R5 ;  /* 0x00000002ff007819 */ /* 0x000fca0000011605 */
[----:B------:R-:W-:-:S05]  /*37d0*/  IMAD R0, R0, -0xe, R7 ;  /* 0xfffffff200007824 */ /* 0x000fca00078e0207 */
[----:B------:R-:W-:Y:S01]  /*37e0*/  LEA R0, R0, UR5, 0x3 ;  /* 0x0000000500007c11 */ /* 0x000fe2000f8e18ff */
[----:B------:R-:W-:-:S04]  /*37f0*/  UISETP.GT.U32.AND UP0, UPT, UR4, 0x1, UPT ;  /* 0x000000010400788c */ /* 0x000fc8000bf04070 */
[----:B------:R-:W-:Y:S02]  /*3800*/  VIADD R0, R0, 0x70 ;  /* 0x0000007000007836 */ /* 0x000fe40000000000 */
[----:B------:R-:W-:-:S03]  /*3810*/  PLOP3.LUT P0, PT, PT, PT, UP0, 0x80, 0x0 ;  /* 0x000000000000781c */ /* 0x000fc60003f0f008 */
[----:B------:R-:W-:-:S04]  /*3820*/  PRMT R0, RZ, 0x654, R0 ;  /* 0x00000654ff007816 */ /* 0x000fc80000000000 */
[----:B------:R0:W-:Y:S06]  /*3830*/  SYNCS.ARRIVE.TRANS64.RED.A1T0 RZ, [R0+URZ], RZ ;  /* 0x000000ff00ff79a7 */ /* 0x0001ec000810043f */
[----:B------:R-:W-:Y:S05]  /*3840*/  @P0 BRA `(.L_x_27) ;  /* 0x0000000000040947 */ /* 0x000fea0003800000 */
[----:B------:R-:W-:Y:S01]  /*3850*/  BPT.TRAP 0x1 ;  /* 0x000000040000795c */ /* 0x000fe20000300000 */
.L_x_27:
[----:B0-----:R-:W2:Y:S01]  /*3860*/  LDL R0, [R1+0xac] ;  /* 0x0000ac0001007983 */ /* 0x001ea20000100800 */
[----:B------:R-:W0:Y:S01]  /*3870*/  S2R R3, SR_TID.X ;  /* 0x0000000000037919 */ /* 0x000e220000002100 */
[----:B------:R-:W1:Y:S01]  /*3880*/  S2R R5, SR_TID.X ;  /* 0x0000000000057919 */ /* 0x000e620000002100 */
[----:B------:R-:W-:Y:S01]  /*3890*/  R2UR UR4, R18 ;  /* 0x00000000120472ca */ /* 0x000fe200000e0000 */
[----:B------:R-:W-:Y:S01]  /*38a0*/  ULDC.64 UR8, c[0x0][0x5d0] ;  /* 0x0001740000087ab9 */ /* 0x000fe20000000a00 */
[----:B------:R-:W4:Y:S04]  /*38b0*/  LDL.LU R6, [R1+0xa8] ;  /* 0x0000a80001067983 */ /* 0x000f280000300800 */
[----:B------:R-:W3:Y:S01]  /*38c0*/  LDL R20, [R1+0x94] ;  /* 0x0000940001147983 */ /* 0x000ee20000100800 */
[----:B------:R-:W-:-:S02]  /*38d0*/  R2UR UR7, R19 ;  /* 0x00000000130772ca */ /* 0x000fc400000e0000 */
[----:B-----5:R-:W-:Y:S01]  /*38e0*/  R2UR UR5, R8 ;  /* 0x00000000080572ca */ /* 0x020fe200000e0000 */
[----:B------:R-:W-:-:S03]  /*38f0*/  IMAD.U32 R8, RZ, RZ, UR8 ;  /* 0x00000008ff087e24 */ /* 0x000fc6000f8e00ff */
[----:B------:R-:W-:-:S06]  /*3900*/  UIMAD UR6, UR4, 0xf0, URZ ;  /* 0x000000f0040678a4 */ /* 0x000fcc000f8e023f */
[----:B------:R-:W-:Y:S01]  /*3910*/  IMAD.U32 R10, RZ, RZ, UR6 ;  /* 0x00000006ff0a7e24 */ /* 0x000fe2000f8e00ff */
[----:B------:R-:W-:Y:S02]  /*3920*/  UIMAD.WIDE UR10, UR7, 0x100, URZ ;  /* 0x00000100070a78a5 */ /* 0x000fe4000f8e023f */
[----:B------:R-:W-:Y:S01]  /*3930*/  USHF.L.U32 UR7, UR7, 0x8, URZ ;  /* 0x0000000807077899 */ /* 0x000fe2000800063f */
[----:B0-----:R-:W-:-:S04]  /*3940*/  SHF.R.U32.HI R3, RZ, 0x7, R3 ;  /* 0x00000007ff037819 */ /* 0x001fc80000011603 */
[----:B------:R-:W-:Y:S01]  /*3950*/  LOP3.LUT R3, R3, 0x1, RZ, 0xc0, !PT ;  /* 0x0000000103037812 */ /* 0x000fe200078ec0ff */
[C---:B-1----:R-:W-:Y:S01]  /*3960*/  IMAD.SHL.U32 R11, R5.reuse, 0x2, RZ ;  /* 0x00000002050b7824 */ /* 0x042fe200078e00ff */
[----:B------:R-:W-:-:S03]  /*3970*/  LOP3.LUT R4, R5, 0x60, RZ, 0xc0, !PT ;  /* 0x0000006005047812 */ /* 0x000fc600078ec0ff */
[----:B------:R-:W-:Y:S01]  /*3980*/  IMAD.SHL.U32 R17, R3, 0x40, RZ ;  /* 0x0000004003117824 */ /* 0x000fe200078e00ff */
[----:B------:R-:W-:Y:S02]  /*3990*/  SHF.R.U32.HI R4, RZ, 0x1, R4 ;  /* 0x00000001ff047819 */ /* 0x000fe40000011604 */
[----:B------:R-:W-:-:S04]  /*39a0*/  LOP3.LUT R10, R10, 0x6, R11, 0xf8, !PT ;  /* 0x000000060a0a7812 */ /* 0x000fc800078ef80b */
[----:B------:R-:W-:Y:S02]  /*39b0*/  SHF.R.S32.HI R11, RZ, 0x1f, R10 ;  /* 0x0000001fff0b7819 */ /* 0x000fe4000001140a */
[----:B--2---:R-:W-:Y:S02]  /*39c0*/  R2UR UR14, R0 ;  /* 0x00000000000e72ca */ /* 0x004fe400000e0000 */
[----:B------:R-:W-:-:S04]  /*39d0*/  SHF.R.U32.HI R0, RZ, 0x2, R5 ;  /* 0x00000002ff007819 */ /* 0x000fc80000011605 */
[----:B------:R-:W-:-:S04]  /*39e0*/  LOP3.LUT R0, R0, 0x7, RZ, 0xc0, !PT ;  /* 0x0000000700007812 */ /* 0x000fc800078ec0ff */
[--C-:B------:R-:W-:Y:S02]  /*39f0*/  LOP3.LUT R17, R17, 0x40, R0.reuse, 0xe2, !PT ;  /* 0x0000004011117812 */ /* 0x100fe400078ee200 */
[----:B------:R-:W-:Y:S01]  /*3a00*/  IADD3 R0, RZ, -R4, -R0 ;  /* 0x80000004ff007210 */ /* 0x000fe20007ffe800 */
[----:B------:R-:W-:Y:S01]  /*3a10*/  UISETP.GE.U32.AND UP2, UPT, UR14, 0xe, UPT ;  /* 0x0000000e0e00788c */ /* 0x000fe2000bf46070 */
[----:B------:R-:W-:Y:S01]  /*3a20*/  LOP3.LUT R17, R17, UR10, R4, 0xfe, !PT ;  /* 0x0000000a11117c12 */ /* 0x000fe2000f8efe04 */
[----:B------:R-:W-:Y:S01]  /*3a30*/  IMAD.MOV.U32 R4, RZ, RZ, -0x2 ;  /* 0xfffffffeff047424 */ /* 0x000fe200078e00ff */
[----:B---3--:R-:W-:Y:S01]  /*3a40*/  R2UR UR15, R20 ;  /* 0x00000000140f72ca */ /* 0x008fe200000e0000 */
[----:B------:R-:W-:Y:S01]  /*3a50*/  IMAD R0, R3, -0x40, R0 ;  /* 0xffffffc003007824 */ /* 0x000fe200078e0200 */
[----:B----4-:R-:W-:-:S11]  /*3a60*/  R2UR UR13, R6 ;  /* 0x00000000060d72ca */ /* 0x010fd600000e0000 */
[----:B------:R-:W-:Y:S02]  /*3a70*/  USHF.R.S32.HI UR12, URZ, 0x1f, UR15 ;  /* 0x0000001f3f0c7899 */ /* 0x000fe4000801140f */
[----:B------:R-:W-:Y:S02]  /*3a80*/  IMAD.WIDE.U32 R8, R8, UR15, R10 ;  /* 0x0000000f08087c25 */ /* 0x000fe4000f8e000a */
[----:B------:R-:W-:Y:S02]  /*3a90*/  UIMAD UR4, UR12, UR8, URZ ;  /* 0x000000080c0472a4 */ /* 0x000fe4000f8e023f */
[----:B------:R-:W-:Y:S02]  /*3aa0*/  UIADD3 UR8, UR14, UR5, URZ ;  /* 0x000000050e087290 */ /* 0x000fe4000fffe03f */
[----:B------:R-:W-:Y:S01]  /*3ab0*/  UIMAD UR4, UR15, UR9, UR4 ;  /* 0x000000090f0472a4 */ /* 0x000fe2000f8e0204 */
[----:B------:R-:W-:Y:S02]  /*3ac0*/  ULDC UR5, c[0x0][0x288] ;  /* 0x0000a20000057ab9 */ /* 0x000fe40000000800 */
[----:B------:R-:W-:Y:S01]  /*3ad0*/  ULDC UR9, c[0x0][0x284] ;  /* 0x0000a10000097ab9 */ /* 0x000fe20000000800 */
[----:B------:R-:W-:Y:S01]  /*3ae0*/  UISETP.GT.U32.AND UP1, UPT, UR8, 0xd, UPT ;  /* 0x0000000d0800788c */ /* 0x000fe2000bf24070 */
[----:B------:R-:W-:Y:S01]  /*3af0*/  IMAD.U32 R3, RZ, RZ, UR9 ;  /* 0x00000009ff037e24 */ /* 0x000fe2000f8e00ff */
[----:B------:R-:W-:Y:S01]  /*3b00*/  UISETP.GE.AND UP0, UPT, UR6, UR5, UPT ;  /* 0x000000050600728c */ /* 0x000fe2000bf06270 */
[----:B------:R-:W-:Y:S01]  /*3b10*/  VIADD R9, R9, UR4 ;  /* 0x0000000409097c36 */ /* 0x000fe20008000000 */
[----:B------:R-:W-:-:S02]  /*3b20*/  USHF.R.U32.HI UR4, URZ, 0x1, UR8 ;  /* 0x000000013f047899 */ /* 0x000fc40008011608 */
[----:B------:R-:W-:Y:S01]  /*3b30*/  IADD3 R0, R3, -UR7, R0 ;  /* 0x8000000703007c10 */ /* 0x000fe2000fffe000 */
[----:B------:R-:W-:Y:S01]  /*3b40*/  UISETP.LT.U32.AND UP1, UPT, UR14, 0xe, UP1 ;  /* 0x0000000e0e00788c */ /* 0x000fe20008f21070 */
[----:B------:R-:W-:Y:S01]  /*3b50*/  LOP3.LUT R3, R5, 0x3, RZ, 0xc0, !PT ;  /* 0x0000000305037812 */ /* 0x000fe200078ec0ff */
[----:B------:R-:W-:Y:S02]  /*3b60*/  UISETP.GE.OR UP0, UPT, UR7, UR9, UP0 ;  /* 0x000000090700728c */ /* 0x000fe40008706670 */
[----:B------:R-:W-:Y:S02]  /*3b70*/  USEL UR7, URZ, 0x1, !UP1 ;  /* 0x000000013f077887 */ /* 0x000fe4000c800000 */
[----:B------:R-:W-:Y:S01]  /*3b80*/  IMAD R3, R3, R4, UR5 ;  /* 0x0000000503037e24 */ /* 0x000fe2000f8e0204 */
[----:B------:R-:W-:Y:S01]  /*3b90*/  UIMAD.WIDE.U32 UR4, UR4, -0x6db6db6d, URZ ;  /* 0x92492493040478a5 */ /* 0x000fe2000f8e003f */
[----:B------:R-:W-:Y:S01]  /*3ba0*/  PLOP3.LUT P0, PT, PT, PT, UP0, 0x80, 0x0 ;  /* 0x000000000000781c */ /* 0x000fe20003f0f008 */
[----:B------:R-:W-:Y:S01]  /*3bb0*/  ULOP3.LUT UR13, UR13, UR7, URZ, 0x3c, !UPT ;  /* 0x000000070d0d7292 */ /* 0x000fe2000f8e3c3f */
[----:B------:R-:W-:Y:S01]  /*3bc0*/  VIADD R3, R3, -UR6 ;  /* 0x8000000603037c36 */ /* 0x000fe20008000000 */
[----:B------:R-:W-:Y:S01]  /*3bd0*/  USHF.R.U32.HI UR4, URZ, 0x2, UR5 ;  /* 0x000000023f047899 */ /* 0x000fe20008011605 */
[----:B------:R-:W-:-:S03]  /*3be0*/  UMOV UR6, 0xffffffff ;  /* 0xffffffff00067882 */ /* 0x000fc60000000000 */
[----:B------:R-:W-:Y:S02]  /*3bf0*/  UIMAD UR5, UR4, -0xe, UR8 ;  /* 0xfffffff2040578a4 */ /* 0x000fe4000f8e0208 */
[----:B------:R-:W-:-:S04]  /*3c00*/  @UP2 ULOP3.LUT UR13, UR13, 0x1, UR4, 0x78, !UPT ;  /* 0x000000010d0d2892 */ /* 0x000fc8000f8e7804 */
[----:B------:R-:W-:-:S05]  /*3c10*/  IMAD.U32 R4, RZ, RZ, UR5 ;  /* 0x00000005ff047e24 */ /* 0x000fca000f8e00ff */
[----:B------:R0:W-:Y:S02]  /*3c20*/  STL [R1+0xa4], R4 ;  /* 0x0000a40401007387 */ /* 0x0001e40000100800 */
[----:B0-----:R-:W-:-:S05]  /*3c30*/  IMAD.U32 R4, RZ, RZ, UR13 ;  /* 0x0000000dff047e24 */ /* 0x001fca000f8e00ff */
[----:B------:R0:W-:Y:S01]  /*3c40*/  STL [R1+0xa8], R4 ;  /* 0x0000a80401007387 */ /* 0x0001e20000100800 */
[----:B------:R-:W-:Y:S05]  /*3c50*/  @P0 BRA `(.L_x_29) ;  /* 0x0000010400d00947 */ /* 0x000fea0003800000 */
[----:B------:R-:W-:Y:S01]  /*3c60*/  FSETP.NEU.AND P2, PT, R16, RZ, PT ;  /* 0x000000ff1000720b */ /* 0x000fe20003f4d000 */
[----:B------:R-:W-:Y:S01]  /*3c70*/  ULDC.64 UR8, c[0x0][0x5c8] ;  /* 0x0001720000087ab9 */ /* 0x000fe20000000a00 */
[----:B------:R-:W-:Y:S01]  /*3c80*/  ISETP.GT.AND P0, PT, R3, RZ, PT ;  /* 0x000000ff0300720c */ /* 0x000fe20003f04270 */
[----:B------:R-:W-:Y:S01]  /*3c90*/  UIMAD UR4, UR11, UR8, URZ ;  /* 0x000000080b0472a4 */ /* 0x000fe2000f8e023f */
[----:B------:R-:W-:Y:S01]  /*3ca0*/  IMAD.U32 R18, RZ, RZ, UR9 ;  /* 0x00000009ff127e24 */ /* 0x000fe2000f8e00ff */
[----:B------:R-:W-:Y:S01]  /*3cb0*/  BSSY B0, `(.L_x_29) ;  /* 0x000106e000007945 */ /* 0x000fe20003800000 */
[----:B------:R-:W-:Y:S01]  /*3cc0*/  IMAD.WIDE.U32 R8, R17, UR8, R8 ;  /* 0x0000000811087c25 */ /* 0x000fe2000f8e0008 */
[----:B------:R-:W-:-:S03]  /*3cd0*/  ISETP.GT.AND P1, PT, R0, RZ, P0 ;  /* 0x000000ff0000720c */ /* 0x000fc60000724270 */
[----:B------:R-:W-:-:S04]  /*3ce0*/  IMAD R18, R17, R18, UR4 ;  /* 0x0000000411127e24 */ /* 0x000fc8000f8e0212 */
[----:B------:R-:W-:Y:S01]  /*3cf0*/  IMAD.IADD R18, R9, 0x1, R18 ;  /* 0x0000000109127824 */ /* 0x000fe200078e0212 */
[----:B------:R-:W-:Y:S06]  /*3d00*/  @!P2 BRA `(.L_x_30) ;  /* 0x000000c000d0a947 */ /* 0x000fec0003800000 */
[----:B------:R-:W1:Y:S01]  /*3d10*/  LDC.64 R6, c[0x0][0x5b8] ;  /* 0x00016e00ff067b82 */ /* 0x000e620000000a00 */
[----:B------:R-:W2:Y:S01]  /*3d20*/  LDL.LU R21, [R1+0x60] ;  /* 0x0000600001157983 */ /* 0x000ea20000300800 */
[----:B------:R-:W-:Y:S01]  /*3d30*/  R2UR UR7, R20 ;  /* 0x00000000140772ca */ /* 0x000fe200000e0000 */
[----:B------:R-:W-:-:S05]  /*3d40*/  ULDC.64 UR14, c[0x0][0x208] ;  /* 0x00008200000e7ab9 */ /* 0x000fca0000000a00 */
[----:B------:R-:W3:Y:S01]  /*3d50*/  LDC.64 R14, c[0x0][0x5b0] ;  /* 0x00016c00ff0e7b82 */ /* 0x000ee20000000a00 */
[----:B-1----:R-:W-:Y:S01]  /*3d60*/  IMAD.MOV.U32 R5, RZ, RZ, R7 ;  /* 0x000000ffff057224 */ /* 0x002fe200078e0007 */
[----:B------:R1:W-:Y:S01]  /*3d70*/  STL [R1+0x80], R6 ;  /* 0x0000800601007387 */ /* 0x0003e20000100800 */
[----:B------:R-:W-:-:S04]  /*3d80*/  IMAD.MOV.U32 R19, RZ, RZ, R6 ;  /* 0x000000ffff137224 */ /* 0x000fc800078e0006 */
[C---:B0-----:R-:W-:Y:S01]  /*3d90*/  IMAD R4, R19.reuse, UR12, RZ ;  /* 0x0000000c13047c24 */ /* 0x041fe2000f8e02ff */
[----:B---3--:R-:W-:Y:S01]  /*3da0*/  R2UR UR4, R14 ;  /* 0x000000000e0472ca */ /* 0x008fe200000e0000 */
[----:B------:R-:W-:Y:S01]  /*3db0*/  IMAD.WIDE.U32 R12, R19, UR7, R10 ;  /* 0x00000007130c7c25 */ /* 0x000fe2000f8e000a */
[----:B-1----:R-:W0:Y:S03]  /*3dc0*/  LDC.64 R6, c[0x0][0x5a8] ;  /* 0x00016a00ff067b82 */ /* 0x002e260000000a00 */
[----:B------:R-:W-:Y:S02]  /*3dd0*/  IMAD R233, R5, UR7, R4 ;  /* 0x0000000705e97c24 */ /* 0x000fe4000f8e0204 */
[----:B------:R-:W-:Y:S02]  /*3de0*/  IMAD.MOV.U32 R236, RZ, RZ, R12 ;  /* 0x000000ffffec7224 */ /* 0x000fe400078e000c */
[----:B------:R-:W-:Y:S01]  /*3df0*/  IMAD.IADD R237, R13, 0x1, R233 ;  /* 0x000000010ded7824 */ /* 0x000fe200078e02e9 */
[----:B------:R-:W-:Y:S03]  /*3e00*/  STL [R1+0x84], R233 ;  /* 0x000084e901007387 */ /* 0x000fe60000100800 */
[----:B------:R-:W-:Y:S01]  /*3e10*/  UIMAD UR4, UR11, UR4, URZ ;  /* 0x000000040b0472a4 */ /* 0x000fe2000f8e023f */
[C---:B------:R-:W-:Y:S01]  /*3e20*/  IMAD.WIDE.U32 R4, R17.reuse, R14, R236 ;  /* 0x0000000e11047225 */ /* 0x040fe200078e00ec */
[----:B------:R0:W-:Y:S04]  /*3e30*/  STL.64 [R1+0x88], R12 ;  /* 0x0000880c01007387 */ /* 0x0001e80000100a00 */
[----:B------:R-:W-:Y:S01]  /*3e40*/  IMAD R23, R17, R15, UR4 ;  /* 0x0000000411177e24 */ /* 0x000fe2000f8e020f */
[----:B------:R-:W-:-:S03]  /*3e50*/  ULDC.64 UR4, c[0x0][0x5c0] ;  /* 0x0001700000047ab9 */ /* 0x000fc60000000a00 */
[----:B------:R-:W-:Y:S01]  /*3e60*/  IMAD.IADD R5, R5, 0x1, R23 ;  /* 0x0000000105057824 */ /* 0x000fe200078e0217 */
[----:B------:R1:W-:Y:S01]  /*3e70*/  STL [R1+0xa0], R23 ;  /* 0x0000a01701007387 */ /* 0x0003e20000100800 */
[----:B0-----:R-:W-:-:S04]  /*3e80*/  LEA R12, P2, R4, R6, 0x1 ;  /* 0x00000006040c7211 */ /* 0x001fc800078408ff */
[----:B------:R-:W-:-:S05]  /*3e90*/  LEA.HI.X R13, R4, R7, R5, 0x1, P2 ;  /* 0x00000007040d7211 */ /* 0x000fca00010f0c05 */
[----:B------:R-:W3:Y:S01]  /*3ea0*/  @P1 LDG.E.LTC128B.U16 R234, desc[UR14][R12.64] ;  /* 0x0000000e0cea1981 */ /* 0x000ee2000c1e1520 */
[C---:B------:R-:W-:Y:S01]  /*3eb0*/  LEA R4, P2, R8.reuse, UR4, 0x1 ;  /* 0x0000000408047c11 */ /* 0x040fe2000f8408ff */
[----:B------:R-:W-:Y:S01]  /*3ec0*/  BSSY B1, `(.L_x_31) ;  /* 0x0000012000017945 */ /* 0x000fe20003800000 */
[----:B------:R-:W-:Y:S02]  /*3ed0*/  ISETP.GT.AND P3, PT, R3, 0x1, PT ;  /* 0x000000010300780c */ /* 0x000fe40003f64270 */
[----:B------:R-:W-:Y:S01]  /*3ee0*/  LEA.HI.X R5, R8, UR5, R18, 0x1, P2 ;  /* 0x0000000508057c11 */ /* 0x000fe200090f0c12 */
[----:B------:R-:W-:-:S04]  /*3ef0*/  IMAD.WIDE.U32 R8, R17, R14, R10 ;  /* 0x0000000e11087225 */ /* 0x000fc800078e000a */
[----:B------:R-:W-:Y:S02]  /*3f00*/  IMAD.IADD R9, R23, 0x1, R9 ;  /* 0x0000000117097824 */ /* 0x000fe400078e0209 */
[----:B------:R-:W-:-:S04]  /*3f10*/  IMAD.WIDE.U32 R8, R19, UR7, R8 ;  /* 0x0000000713087c25 */ /* 0x000fc8000f8e0008 */
[----:B------:R-:W-:Y:S01]  /*3f20*/  IMAD.IADD R9, R233, 0x1, R9 ;  /* 0x00000001e9097824 */ /* 0x000fe200078e0209 */
[----:B------:R-:W-:-:S04]  /*3f30*/  LEA R18, P2, R8, R6, 0x1 ;  /* 0x0000000608127211 */ /* 0x000fc800078408ff */
[----:B------:R-:W-:Y:S02]  /*3f40*/  LEA.HI.X R19, R8, R7, R9, 0x1, P2 ;  /* 0x0000000708137211 */ /* 0x000fe400010f0c09 */
[----:B------:R-:W-:Y:S01]  /*3f50*/  ISETP.GT.AND P2, PT, R0, RZ, P3 ;  /* 0x000000ff0000720c */ /* 0x000fe20001f44270 */
[----:B---3--:R-:W-:-:S05]  /*3f60*/  HADD2.F32 R12, -RZ, R234.H0_H0 ;  /* 0x200000eaff0c7230 */ /* 0x008fca0000004100 */
[----:B------:R-:W-:-:S04]  /*3f70*/  FMUL R12, R12, R16 ;  /* 0x000000100c0c7220 */ /* 0x000fc80000400000 */
[----:B--2---:R-:W-:-:S05]  /*3f80*/  FFMA R12, R21, R2, R12 ;  /* 0x00000002150c7223 */ /* 0x004fca000000000c */
[----:B------:R-:W-:-:S05]  /*3f90*/  F2FP.F16.F32.PACK_AB R8, RZ, R12 ;  /* 0x0000000cff08723e */ /* 0x000fca00000000ff */
[----:B------:R1:W-:Y:S01]  /*3fa0*/  @P1 STG.E.U16 desc[UR14][R4.64], R8 ;  /* 0x0000000804001986 */ /* 0x0003e2000c10150e */
[----:B------:R-:W-:Y:S05]  /*3fb0*/  @!P2 BRA `(.L_x_32) ;  /* 0x000000000008a947 */ /* 0x000fea0003800000 */
[----:B------:R-:W-:Y:S02]  /*3fc0*/  ULDC.64 UR4, c[0x0][0x208] ;  /* 0x0000820000047ab9 */ /* 0x000fe40000000a00 */
[----:B------:R0:W5:Y:S03]  /*3fd0*/  LDG.E.LTC128B.U16 R234, desc[UR4][R18.64+0x2] ;  /* 0x0000020412ea7981 */ /* 0x000166000c1e1520 */
.L_x_32:
[----:B------:R-:W-:Y:S05]  /*3fe0*/  BSYNC B1 ;  /* 0x0000000000017941 */ /* 0x000fea0003800000 */
.L_x_31:
[----:B------:R-:W2:Y:S04]  /*3ff0*/  LDL.LU R9, [R1+0x64] ;  /* 0x0000640001097983 */ /* 0x000ea80000300800 */
[----:B------:R-:W3:Y:S01]  /*4000*/  LDL.64 R12, [R1+0x88] ;  /* 0x00008800010c7983 */ /* 0x000ee20000100a00 */
[----:B-1---5:R-:W-:Y:S01]  /*4010*/  HADD2.F32 R8, -RZ, R234.H0_H0 ;  /* 0x200000eaff087230 */ /* 0x022fe20000004100 */
[----:B------:R-:W-:Y:S01]  /*4020*/  R2UR UR7, R20 ;  /* 0x00000000140772ca */ /* 0x000fe200000e0000 */
[C---:B------:R-:W-:Y:S01]  /*4030*/  IMAD.SHL.U32 R20, R14.reuse, 0x8, RZ ;  /* 0x000000080e147824 */ /* 0x040fe200078e00ff */
[----:B------:R-:W-:Y:S02]  /*4040*/  SHF.L.U64.HI R21, R14, 0x3, R15 ;  /* 0x000000030e157819 */ /* 0x000fe4000001020f */
[----:B------:R-:W-:Y:S01]  /*4050*/  ISETP.GT.AND P1, PT, R0, 0x8, P0 ;  /* 0x000000080000780c */ /* 0x000fe20000724270 */
[----:B------:R-:W-:Y:S01]  /*4060*/  FMUL R8, R8, R16 ;  /* 0x0000001008087220 */ /* 0x000fe20000400000 */
[----:B------:R-:W-:Y:S01]  /*4070*/  ULDC.64 UR4, c[0x0][0x208] ;  /* 0x0000820000047ab9 */ /* 0x000fe20000000a00 */
[----:B------:R-:W4:Y:S02]  /*4080*/  LDL.LU R232, [R1+0x68] ;  /* 0x0000680001e87983 */ /* 0x000f240000300800 */
[----:B--2---:R-:W-:Y:S01]  /*4090*/  FFMA R22, R9, R2, R8 ;  /* 0x0000000209167223 */ /* 0x004fe20000000008 */
[----:B------:R-:W-:-:S04]  /*40a0*/  IMAD.WIDE.U32 R8, R17, R14, R20 ;  /* 0x0000000e11087225 */ /* 0x000fc800078e0014 */
[----:B------:R-:W-:Y:S01]  /*40b0*/  IMAD.IADD R235, R23, 0x1, R9 ;  /* 0x0000000117eb7824 */ /* 0x000fe200078e0209 */
[----:B---3--:R-:W-:Y:S02]  /*40c0*/  IADD3 R13, P4, R12, R8, RZ ;  /* 0x000000080c0d7210 */ /* 0x008fe40007f9e0ff */
[----:B------:R-:W-:-:S03]  /*40d0*/  F2FP.F16.F32.PACK_AB R22, RZ, R22 ;  /* 0x00000016ff16723e */ /* 0x000fc600000000ff */
[----:B------:R-:W-:Y:S01]  /*40e0*/  IMAD.X R23, R235, 0x1, R237, P4 ;  /* 0x00000001eb177824 */ /* 0x000fe200020e06ed */
[C---:B------:R-:W-:Y:S01]  /*40f0*/  LEA R12, P4, R13.reuse, R6, 0x1 ;  /* 0x000000060d0c7211 */ /* 0x040fe200078808ff */
[----:B------:R1:W-:Y:S03]  /*4100*/  @P2 STG.E.U16 desc[UR4][R4.64+0x2], R22 ;  /* 0x0000021604002986 */ /* 0x0003e6000c101504 */
[----:B------:R-:W-:-:S05]  /*4110*/  LEA.HI.X R13, R13, R7, R23, 0x1, P4 ;  /* 0x000000070d0d7211 */ /* 0x000fca00020f0c17 */
[----:B------:R2:W3:Y:S04]  /*4120*/  @P1 LDG.E.LTC128B.U16 R234, desc[UR4][R12.64] ;  /* 0x000000040cea1981 */ /* 0x0004e8000c1e1520 */
[----:B------:R-:W4:Y:S01]  /*4130*/  LDL R13, [R1+0x80] ;  /* 0x00008000010d7983 */ /* 0x000f220000100800 */
[----:B-1----:R-:W-:Y:S01]  /*4140*/  IADD3 R22, P2, R10, R8, RZ ;  /* 0x000000080a167210 */ /* 0x002fe20007f5e0ff */
[----:B------:R-:W-:Y:S01]  /*4150*/  BSSY B1, `(.L_x_33) ;  /* 0x0000016000017945 */ /* 0x000fe20003800000 */
[----:B------:R-:W-:-:S03]  /*4160*/  ISETP.GT.AND P5, PT, R0, 0x8, P3 ;  /* 0x000000080000780c */ /* 0x000fc60001fa4270 */
[----:B------:R-:W-:Y:S02]  /*4170*/  IMAD.X R23, R11, 0x1, R235, P2 ;  /* 0x000000010b177824 */ /* 0x000fe400010e06eb */
[----:B----4-:R-:W-:-:S04]  /*4180*/  IMAD.WIDE.U32 R22, R13, UR7, R22 ;  /* 0x000000070d167c25 */ /* 0x010fc8000f8e0016 */
[----:B--2---:R-:W-:Y:S01]  /*4190*/  IMAD.IADD R13, R233, 0x1, R23 ;  /* 0x00000001e90d7824 */ /* 0x004fe200078e0217 */
[----:B------:R-:W-:Y:S01]  /*41a0*/  LEA R12, P2, R22, R6, 0x1 ;  /* 0x00000006160c7211 */ /* 0x000fe200078408ff */
[----:B------:R-:W-:-:S03]  /*41b0*/  IMAD.U32 R23, RZ, RZ, UR8 ;  /* 0x00000008ff177e24 */ /* 0x000fc6000f8e00ff */
[----:B------:R-:W-:Y:S01]  /*41c0*/  LEA.HI.X R13, R22, R7, R13, 0x1, P2 ;  /* 0x00000007160d7211 */ /* 0x000fe200010f0c0d */
[----:B---3--:R-:W-:Y:S02]  /*41d0*/  HADD2.F32 R22, -RZ, R234.H0_H0 ;  /* 0x200000eaff167230 */ /* 0x008fe40000004100 */
[----:B------:R-:W-:Y:S02]  /*41e0*/  IMAD.SHL.U32 R233, R23, 0x10, RZ ;  /* 0x0000001017e97824 */ /* 0x000fe400078e00ff */
[----:B------:R-:W-:Y:S02]  /*41f0*/  IMAD.U32 R23, RZ, RZ, UR9 ;  /* 0x00000009ff177e24 */ /* 0x000fe4000f8e00ff */
[----:B------:R-:W-:-:S04]  /*4200*/  FMUL R22, R22, R16 ;  /* 0x0000001016167220 */ /* 0x000fc80000400000 */
[----:B------:R-:W-:Y:S01]  /*4210*/  FFMA R22, R232, R2, R22 ;  /* 0x00000002e8167223 */ /* 0x000fe20000000016 */
[----:B------:R-:W-:-:S04]  /*4220*/  IMAD.U32 R232, RZ, RZ, UR8 ;  /* 0x00000008ffe87e24 */ /* 0x000fc8000f8e00ff */
[----:B------:R-:W-:Y:S02]  /*4230*/  F2FP.F16.F32.PACK_AB R22, RZ, R22 ;  /* 0x00000016ff16723e */ /* 0x000fe400000000ff */
[----:B------:R-:W-:Y:S02]  /*4240*/  SHF.L.U64.HI R23, R232, 0x4, R23 ;  /* 0x00000004e8177819 */ /* 0x000fe40000010217 */
[----:B------:R-:W-:-:S05]  /*4250*/  IADD3 R232, P2, R233, R4, RZ ;  /* 0x00000004e9e87210 */ /* 0x000fca0007f5e0ff */
[----:B------:R-:W-:-:S05]  /*4260*/  IMAD.X R233, R23, 0x1, R5, P2 ;  /* 0x0000000117e97824 */ /* 0x000fca00010e0605 */
[----:B------:R1:W-:Y:S01]  /*4270*/  @P1 STG.E.U16 desc[UR4][R232.64], R22 ;  /* 0x00000016e8001986 */ /* 0x0003e2000c101504 */
[----:B------:R-:W-:Y:S05]  /*4280*/  @!P5 BRA `(.L_x_34) ;  /* 0x000000000008d947 */ /* 0x000fea0003800000 */
[----:B------:R-:W-:Y:S02]  /*4290*/  ULDC.64 UR4, c[0x0][0x208] ;  /* 0x0000820000047ab9 */ /* 0x000fe40000000a00 */
[----:B------:R2:W5:Y:S03]  /*42a0*/  LDG.E.LTC128B.U16 R234, desc[UR4][R12.64+0x2] ;  /* 0x000002040cea7981 */ /* 0x000566000c1e1520 */
.L_x_34:
[----:B------:R-:W-:Y:S05]  /*42b0*/  BSYNC B1 ;  /* 0x0000000000017941 */ /* 0x000fea0003800000 */
.L_x_33:
[----:B------:R-:W3:Y:S01]  /*42c0*/  LDL.LU R23, [R1+0x6c] ;  /* 0x00006c0001177983 */ /* 0x000ee20000300800 */
[----:B-1---5:R-:W-:Y:S01]  /*42d0*/  HADD2.F32 R22, -RZ, R234.H0_H0 ;  /* 0x200000eaff167230 */ /* 0x022fe20000004100 */
[----:B------:R-:W-:Y:S01]  /*42e0*/  ISETP.GT.AND P2, PT, R3, 0x8, PT ;  /* 0x000000080300780c */ /* 0x000fe20003f44270 */
[----:B------:R-:W-:Y:S01]  /*42f0*/  ULDC.64 UR4, c[0x0][0x208] ;  /* 0x0000820000047ab9 */ /* 0x000fe20000000a00 */
[----:B------:R-:W-:Y:S02]  /*4300*/  BSSY B1, `(.L_x_35) ;  /* 0x000000a000017945 */ /* 0x000fe40003800000 */
[----:B------:R-:W-:Y:S01]  /*4310*/  FMUL R22, R22, R16 ;  /* 0x0000001016167220 */ /* 0x000fe20000400000 */
[----:B------:R-:W-:-:S03]  /*4320*/  ISETP.GT.AND P4, PT, R0, RZ, P2 ;  /* 0x000000ff0000720c */ /* 0x000fc60001784270 */
[----:B---3--:R-:W-:-:S05]  /*4330*/  FFMA R22, R23, R2, R22 ;  /* 0x0000000217167223 */ /* 0x008fca0000000016 */
[----:B------:R-:W-:-:S05]  /*4340*/  F2FP.F16.F32.PACK_AB R22, RZ, R22 ;  /* 0x00000016ff16723e */ /* 0x000fca00000000ff */
[----:B------:R1:W-:Y:S02]  /*4350*/  @P5 STG.E.U16 desc[UR4][R232.64+0x2], R22 ;  /* 0x00000216e8005986 */ /* 0x0003e4000c101504 */
[----:B-1----:R-:W-:Y:S01]  /*4360*/  PRMT R22, R234, 0x7610, R22 ;  /* 0x00007610ea167816 */ /* 0x002fe20000000016 */
[----:B------:R-:W-:Y:S06]  /*4370*/  @!P4 BRA `(.L_x_36) ;  /* 0x000000000008c947 */ /* 0x000fec0003800000 */
[----:B------:R-:W-:Y:S02]  /*4380*/  ULDC.64 UR4, c[0x0][0x208] ;  /* 0x0000820000047ab9 */ /* 0x000fe40000000a00 */
[----:B------:R1:W5:Y:S03]  /*4390*/  LDG.E.LTC128B.U16 R22, desc[UR4][R18.64+0x10] ;  /* 0x0000100412167981 */ /* 0x000366000c1e1520 */
.L_x_36:
[----:B------:R-:W-:Y:S05]  /*43a0*/  BSYNC B1 ;  /* 0x0000000000017941 */ /* 0x000fea0003800000 */
.L_x_35:
[----:B------:R-:W3:Y:S01]  /*43b0*/  LDL.LU R234, [R1+0x70] ;  /* 0x0000700001ea7983 */ /* 0x000ee20000300800 */
[----:B-----5:R-:W-:Y:S01]  /*43c0*/  HADD2.F32 R23, -RZ, R22.H0_H0 ;  /* 0x20000016ff177230 */ /* 0x020fe20000004100 */
[----:B------:R-:W-:Y:S01]  /*43d0*/  ISETP.GT.AND P1, PT, R3, 0x9, PT ;  /* 0x000000090300780c */ /* 0x000fe20003f24270 */
[----:B------:R-:W-:Y:S01]  /*43e0*/  ULDC.64 UR4, c[0x0][0x208] ;  /* 0x0000820000047ab9 */ /* 0x000fe20000000a00 */
[----:B------:R-:W-:Y:S02]  /*43f0*/  BSSY B1, `(.L_x_37) ;  /* 0x0000009000017945 */ /* 0x000fe40003800000 */
[----:B------:R-:W-:Y:S01]  /*4400*/  FMUL R23, R23, R16 ;  /* 0x0000001017177220 */ /* 0x000fe20000400000 */
[----:B------:R-:W-:-:S03]  /*4410*/  ISETP.GT.AND P5, PT, R0, RZ, P1 ;  /* 0x000000ff0000720c */ /* 0x000fc60000fa4270 */
[----:B---3--:R-:W-:-:S05]  /*4420*/  FFMA R23, R234, R2, R23 ;  /* 0x00000002ea177223 */ /* 0x008fca0000000017 */
[----:B------:R-:W-:-:S05]  /*4430*/  F2FP.F16.F32.PACK_AB R23, RZ, R23 ;  /* 0x00000017ff17723e */ /* 0x000fca00000000ff */
[----:B------:R3:W-:Y:S01]  /*4440*/  @P4 STG.E.U16 desc[UR4][R4.64+0x10], R23 ;  /* 0x0000101704004986 */ /* 0x0007e2000c101504 */
[----:B------:R-:W-:Y:S05]  /*4450*/  @!P5 BRA `(.L_x_38) ;  /* 0x000000000008d947 */ /* 0x000fea0003800000 */
[----:B------:R-:W-:Y:S02]  /*4460*/  ULDC.64 UR4, c[0x0][0x208] ;  /* 0x0000820000047ab9 */ /* 0x000fe40000000a00 */
[----:B------:R4:W5:Y:S03]  /*4470*/  LDG.E.LTC128B.U16 R22, desc[UR4][R18.64+0x12] ;  /* 0x0000120412167981 */ /* 0x000966000c1e1520 */
.L_x_38:
[----:B------:R-:W-:Y:S05]  /*4480*/  BSYNC B1 ;  /* 0x0000000000017941 */ /* 0x000fea0003800000 */
.L_x_37:
[----:B------:R-:W2:Y:S01]  /*4490*/  LDL.LU R234, [R1+0x74] ;  /* 0x0000740001ea7983 */ /* 0x000ea20000300800 */
[----:B---3-5:R-:W-:Y:S01]  /*44a0*/  HADD2.F32 R23, -RZ, R22.H0_H0 ;  /* 0x20000016ff177230 */ /* 0x028fe20000004100 */
[----:B------:R-:W-:Y:S01]  /*44b0*/  ISETP.GT.AND P4, PT, R0, 0x8, P2 ;  /* 0x000000080000780c */ /* 0x000fe20001784270 */
[----:B------:R-:W-:Y:S01]  /*44c0*/  ULDC.64 UR4, c[0x0][0x208] ;  /* 0x0000820000047ab9 */ /* 0x000fe20000000a00 */
[----:B------:R-:W-:Y:S02]  /*44d0*/  BSSY B1, `(.L_x_39) ;  /* 0x0000008000017945 */ /* 0x000fe40003800000 */
[----:B------:R-:W-:-:S04]  /*44e0*/  FMUL R23, R23, R16 ;  /* 0x0000001017177220 */ /* 0x000fc80000400000 */
[----:B--2---:R-:W-:-:S05]  /*44f0*/  FFMA R23, R234, R2, R23 ;  /* 0x00000002ea177223 */ /* 0x004fca0000000017 */
[----:B------:R-:W-:-:S05]  /*4500*/  F2FP.F16.F32.PACK_AB R23, RZ, R23 ;  /* 0x00000017ff17723e */ /* 0x000fca00000000ff */
[----:B------:R2:W-:Y:S01]  /*4510*/  @P5 STG.E.U16 desc[UR4][R4.64+0x12], R23 ;  /* 0x0000121704005986 */ /* 0x0005e2000c101504 */
[----:B------:R-:W-:Y:S05]  /*4520*/  @!P4 BRA `(.L_x_40) ;  /* 0x000000000008c947 */ /* 0x000fea0003800000 */
[----:B------:R-:W-:Y:S02]  /*4530*/  ULDC.64 UR4, c[0x0][0x208] ;  /* 0x0000820000047ab9 */ /* 0x000fe40000000a00 */
[----:B------:R3:W5:Y:S03]  /*4540*/  LDG.E.LTC128B.U16 R22, desc[UR4][R12.64+0x10] ;  /* 0x000010040c167981 */ /* 0x000766000c1e1520 */
.L_x_40:
[----:B------:R-:W-:Y:S05]  /*4550*/  BSYNC B1 ;  /* 0x0000000000017941 */ /* 0x000fea0003800000 */
.L_x_39:
[----:B------:R-:W4:Y:S01]  /*4560*/  LDL.LU R234, [R1+0x78] ;  /* 0x0000780001ea7983 */ /* 0x000f220000300800 */
[----:B--2--5:R-:W-:Y:S01]  /*4570*/  HADD2.F32 R23, -RZ, R22.H0_H0 ;  /* 0x20000016ff177230 */ /* 0x024fe20000004100 */
[----:B------:R-:W-:Y:S01]  /*4580*/  ISETP.GT.AND P5, PT, R0, 0x8, P1 ;  /* 0x000000080000780c */ /* 0x000fe20000fa4270 */
[----:B------:R-:W-:Y:S01]  /*4590*/  ULDC.64 UR4, c[0x0][0x208] ;  /* 0x0000820000047ab9 */ /* 0x000fe20000000a00 */
[----:B------:R-:W-:Y:S02]  /*45a0*/  BSSY B1, `(.L_x_41) ;  /* 0x0000008000017945 */ /* 0x000fe40003800000 */
[----:B------:R-:W-:-:S04]  /*45b0*/  FMUL R23, R23, R16 ;  /* 0x0000001017177220 */ /* 0x000fc80000400000 */
[----:B----4-:R-:W-:-:S05]  /*45c0*/  FFMA R23, R234, R2, R23 ;  /* 0x00000002ea177223 */ /* 0x010fca0000000017 */
[----:B------:R-:W-:-:S05]  /*45d0*/  F2FP.F16.F32.PACK_AB R23, RZ, R23 ;  /* 0x00000017ff17723e */ /* 0x000fca00000000ff */
[----:B------:R2:W-:Y:S01]  /*45e0*/  @P4 STG.E.U16 desc[UR4][R232.64+0x10], R23 ;  /* 0x00001017e8004986 */ /* 0x0005e2000c101504 */
[----:B------:R-:W-:Y:S05]  /*45f0*/  @!P5 BRA `(.L_x_42) ;  /* 0x000000000008d947 */ /* 0x000fea0003800000 */
[----:B------:R-:W-:Y:S02]  /*4600*/  ULDC.64 UR4, c[0x0][0x208] ;  /* 0x0000820000047ab9 */ /* 0x000fe40000000a00 */
[----:B------:R4:W5:Y:S03]  /*4610*/  LDG.E.LTC128B.U16 R22, desc[UR4][R12.64+0x12] ;  /* 0x000012040c167981 */ /* 0x000966000c1e1520 */
.L_x_42:
[----:B------:R-:W-:Y:S05]  /*4620*/  BSYNC B1 ;  /* 0x0000000000017941 */ /* 0x000fea0003800000 */
.L_x_41:
[----:B--2---:R-:W2:Y:S04]  /*4630*/  LDL R23, [R1+0x94] ;  /* 0x0000940001177983 */ /* 0x004ea80000100800 */
[----:B------:R0:W-:Y:S04]  /*4640*/  STL.64 [R1+0xc0], R18 ;  /* 0x0000c01201007387 */ /* 0x0001e80000100a00 */
[----:B01----:R-:W3:Y:S01]  /*4650*/  LDL.LU R19, [R1+0x7c] ;  /* 0x00007c0001137983 */ /* 0x003ee20000300800 */
[----:B------:R-:W-:-:S03]  /*4660*/  IMAD.MOV.U32 R9, RZ, RZ, R235 ;  /* 0x000000ffff097224 */ /* 0x000fc600078e00eb */
[----:B------:R-:W-:Y:S04]  /*4670*/  STL.64 [R1+0xb8], R12 ;  /* 0x0000b80c01007387 */ /* 0x000fe80000100a00 */
[----:B------:R0:W-:Y:S01]  /*4680*/  STL.64 [R1+0xb0], R4 ;  /* 0x0000b00401007387 */ /* 0x0001e20000100a00 */
[----:B------:R-:W-:-:S03]  /*4690*/  ULDC.64 UR4, c[0x0][0x208] ;  /* 0x0000820000047ab9 */ /* 0x000fc60000000a00 */
[----:B------:R-:W4:Y:S01]  /*46a0*/  LDL R235, [R1+0x40] ;  /* 0x0000400001eb7983 */ /* 0x000f220000100800 */
[----:B--2---:R-:W-:Y:S01]  /*46b0*/  R2UR UR7, R23 ;  /* 0x00000000170772ca */ /* 0x004fe200000e0000 */
[----:B-----5:R-:W-:-:S05]  /*46c0*/  HADD2.F32 R23, -RZ, R22.H0_H0 ;  /* 0x20000016ff177230 */ /* 0x020fca0000004100 */
[----:B------:R-:W-:-:S04]  /*46d0*/  FMUL R23, R23, R16 ;  /* 0x0000001017177220 */ /* 0x000fc80000400000 */
[----:B---3--:R-:W-:Y:S01]  /*46e0*/  FFMA R23, R19, R2, R23 ;  /* 0x0000000213177223 */ /* 0x008fe20000000017 */
[----:B------:R-:W-:Y:S02]  /*46f0*/  IMAD.WIDE.U32 R18, R14, 0x78, R8 ;  /* 0x000000780e127825 */ /* 0x000fe400078e0008 */
[----:B------:R-:W2:Y:S02]  /*4700*/  LDL.64 R8, [R1+0x88] ;  /* 0x0000880001087983 */ /* 0x000ea40000100a00 */
[----:B------:R-:W-:-:S04]  /*4710*/  F2FP.F16.F32.PACK_AB R23, RZ, R23 ;  /* 0x00000017ff17723e */ /* 0x000fc800000000ff */
[----:B------:R-:W-:Y:S01]  /*4720*/  PRMT R234, R23, 0x7610, R234 ;  /* 0x0000761017ea7816 */ /* 0x000fe200000000ea */
[----:B------:R-:W-:-:S04]  /*4730*/  IMAD R23, R15, 0x78, RZ ;  /* 0x000000780f177824 */ /* 0x000fc800078e02ff */
[----:B------:R-:W-:Y:S01]  /*4740*/  @P5 STG.E.U16 desc[UR4][R232.64+0x12], R234 ;  /* 0x000012eae8005986 */ /* 0x000fe2000c101504 */
[----:B0-----:R-:W-:-:S03]  /*4750*/  IMAD.IADD R4, R19, 0x1, R23 ;  /* 0x0000000113047824 */ /* 0x001fc600078e0217 */
[----:B------:R0:W-:Y:S01]  /*4760*/  STL.64 [R1+0x68], R18 ;  /* 0x0000681201007387 */ /* 0x0001e20000100a00 */
[----:B--2---:R-:W-:-:S03]  /*4770*/  IADD3 R9, P5, R8, R18, RZ ;  /* 0x0000001208097210 */ /* 0x004fc60007fbe0ff */
[----:B0-----:R-:W5:Y:S02]  /*4780*/  LDL.LU.64 R18, [R1+0xc0] ;  /* 0x0000c00001127983 */ /* 0x001f640000300a00 */
[----:B------:R-:W-:Y:S02]  /*4790*/  IMAD.X R15, R4, 0x1, R237, P5 ;  /* 0x00000001040f7824 */ /* 0x000fe400028e06ed */
[----:B------:R0:W-:Y:S02]  /*47a0*/  STL [R1+0x74], R4 ;  /* 0x0000740401007387 */ /* 0x0001e40000100800 */
[----:B0-----:R-:W-:-:S04]  /*47b0*/  IMAD.WIDE.U32 R4, R14, 0x78, R20 ;  /* 0x000000780e047825 */ /* 0x001fc800078e0014 */
[----:B----4-:R-:W-:Y:S02]  /*47c0*/  IMAD.IADD R13, R23, 0x1, R5 ;  /* 0x00000001170d7824 */ /* 0x010fe400078e0205 */
[----:B------:R-:W2:Y:S01]  /*47d0*/  LDL R23, [R1+0xa0] ;  /* 0x0000a00001177983 */ /* 0x000ea20000100800 */
[----:B------:R-:W-:Y:S02]  /*47e0*/  ISETP.GT.AND P4, PT, R0, 0x80, P0 ;  /* 0x000000800000780c */ /* 0x000fe40000784270 */
[C---:B------:R-:W-:Y:S02]  /*47f0*/  LEA R8, P5, R9.reuse, R6, 0x1 ;  /* 0x0000000609087211 */ /* 0x040fe400078a08ff */
[----:B------:R-:W-:Y:S02]  /*4800*/  PRMT R234, R22, 0x7610, R234 ;  /* 0x0000761016ea7816 */ /* 0x000fe400000000ea */
[----:B------:R-:W-:Y:S01]  /*4810*/  LEA.HI.X R9, R9, R7, R15, 0x1, P5 ;  /* 0x0000000709097211 */ /* 0x000fe200028f0c0f */
[----:B------:R-:W-:Y:S01]  /*4820*/  IMAD.MOV.U32 R12, RZ, RZ, R4 ;  /* 0x000000ffff0c7224 */ /* 0x000fe200078e0004 */
[----:B------:R-:W3:Y:S05]  /*4830*/  LDL R15, [R1+0x84] ;  /* 0x00008400010f7983 */ /* 0x000eea0000100800 */
[----:B------:R0:W4:Y:S02]  /*4840*/  @P4 LDG.E.LTC128B.U16 R234, desc[UR4][R8.64] ;  /* 0x0000000408ea4981 */ /* 0x000124000c1e1520 */
[----:B0-----:R-:W-:-:S03]  /*4850*/  IMAD.WIDE.U32 R8, R17, R14, R12 ;  /* 0x0000000e11087225 */ /* 0x001fc600078e000c */
[----:B------:R-:W-:-:S04]  /*4860*/  IADD3 R22, P5, R10, R8, RZ ;  /* 0x000000080a167210 */ /* 0x000fc80007fbe0ff */
[----:B--2---:R-:W-:Y:S02]  /*4870*/  IADD3.X R23, R11, R23, R9, P5, !PT ;  /* 0x000000170b177210 */ /* 0x004fe40002ffe409 */
[----:B------:R-:W2:Y:S04]  /*4880*/  LDL R9, [R1+0x80] ;  /* 0x0000800001097983 */ /* 0x000ea80000100800 */
[----:B----4-:R0:W-:Y:S01]  /*4890*/  STL [R1+0x70], R234 ;  /* 0x000070ea01007387 */ /* 0x0101e20000100800 */
[----:B--2---:R-:W-:-:S04]  /*48a0*/  IMAD.WIDE.U32 R22, R9, UR7, R22 ;  /* 0x0000000709167c25 */ /* 0x004fc8000f8e0016 */
[----:B---3--:R-:W-:Y:S01]  /*48b0*/  IMAD.IADD R9, R15, 0x1, R23 ;  /* 0x000000010f097824 */ /* 0x008fe200078e0217 */
[C---:B------:R-:W-:Y:S01]  /*48c0*/  LEA R8, P5, R22.reuse, R6, 0x1 ;  /* 0x0000000616087211 */ /* 0x040fe200078a08ff */
[----:B------:R-:W-:Y:S02]  /*48d0*/  HADD2.F32 R15, -RZ, R234.H0_H0 ;  /* 0x200000eaff0f7230 */ /* 0x000fe40000004100 */
[----:B0-----:R-:W-:Y:S01]  /*48e0*/  IMAD.U32 R234, RZ, RZ, UR8 ;  /* 0x00000008ffea7e24 */ /* 0x001fe2000f8e00ff */
[----:B------:R-:W-:Y:S01]  /*48f0*/  LEA.HI.X R9, R22, R7, R9, 0x1, P5 ;  /* 0x0000000716097211 */ /* 0x000fe200028f0c09 */
[----:B------:R-:W-:Y:S02]  /*4900*/  IMAD.U32 R22, RZ, RZ, UR9 ;  /* 0x00000009ff167e24 */ /* 0x000fe4000f8e00ff */
[----:B------:R-:W-:Y:S01]  /*4910*/  FMUL R15, R15, R16 ;  /* 0x000000100f0f7220 */ /* 0x000fe20000400000 */
[----:B------:R-:W-:Y:S01]  /*4920*/  IADD3 R4, P5, R20, R4, RZ ;  /* 0x0000000414047210 */ /* 0x000fe20007fbe0ff */
[----:B------:R-:W-:-:S02]  /*4930*/  IMAD R23, R22, 0xf0, RZ ;  /* 0x000000f016177824 */ /* 0x000fc400078e02ff */
[----:B------:R-:W-:Y:S01]  /*4940*/  FFMA R15, R235, R2, R15 ;  /* 0x00000002eb0f7223 */ /* 0x000fe2000000000f */
[----:B------:R-:W-:-:S04]  /*4950*/  IMAD.WIDE.U32 R234, R234, 0xf0, R232 ;  /* 0x000000f0eaea7825 */ /* 0x000fc800078e00e8 */
[----:B------:R-:W-:Y:S01]  /*4960*/  F2FP.F16.F32.PACK_AB R15, RZ, R15 ;  /* 0x0000000fff0f723e */ /* 0x000fe200000000ff */
[----:B------:R-:W-:Y:S02]  /*4970*/  IMAD.IADD R23, R235, 0x1, R23 ;  /* 0x00000001eb177824 */ /* 0x000fe400078e0217 */
[----:B------:R-:W-:Y:S02]  /*4980*/  @P4 IMAD.MOV.U32 R22, RZ, RZ, R234 ;  /* 0x000000ffff164224 */ /* 0x000fe400078e00ea */
[----:B------:R-:W-:Y:S02]  /*4990*/  IMAD.X R5, R13, 0x1, R21, P5 ;  /* 0x000000010d057824 */ /* 0x000fe400028e0615 */
[----:B------:R0:W5:Y:S04]  /*49a0*/  LDL.LU.64 R12, [R1+0xb8] ;  /* 0x0000b800010c7983 */ /* 0x0001680000300a00 */
[----:B------:R1:W-:Y:S02]  /*49b0*/  @P4 STG.E.U16 desc[UR4][R22.64], R15 ;  /* 0x0000000f16004986 */ /* 0x0003e4000c101504 */
[----:B-1----:R-:W-:-:S02]  /*49c0*/  IMAD.WIDE.U32 R14, R17, R14, R4 ;  /* 0x0000000e110e7225 */ /* 0x002fc400078e0004 */
[----:B------:R0:W5:Y:S01]  /*49d0*/  LDL.LU.64 R4, [R1+0xb0] ;  /* 0x0000b00001047983 */ /* 0x0001620000300a00 */
[----:B------:R-:W-:Y:S01]  /*49e0*/  ISETP.GT.AND P4, PT, R0, 0x80, P3 ;  /* 0x000000800000780c */ /* 0x000fe20001f84270 */
[----:B------:R-:W-:-:S12]  /*49f0*/  BSSY B1, `(.L_x_43) ;  /* 0x0000005000017945 */ /* 0x000fd80003800000 */
[----:B0-----:R-:W-:Y:S05]  /*4a00*/  @!P4 BRA `(.L_x_44) ;  /* 0x00000000000cc947 */ /* 0x001fea0003800000 */
[----:B------:R-:W-:Y:S02]  /*4a10*/  ULDC.64 UR4, c[0x0][0x208] ;  /* 0x0000820000047ab9 */ /* 0x000fe40000000a00 */
[----:B------:R-:W2:Y:S04]  /*4a20*/  LDG.E.LTC128B.U16 R17, desc[UR4][R8.64+0x2] ;  /* 0x0000020408117981 */ /* 0x000ea8000c1e1520 */
[----:B--2---:R0:W-:Y:S02]  /*4a30*/  STL [R1+0x70], R17 ;  /* 0x0000701101007387 */ /* 0x0041e40000100800 */
.L_x_44:
[----:B------:R-:W-:Y:S05]  /*4a40*/  BSYNC B1 ;  /* 0x0000000000017941 */ /* 0x000fea0003800000 */
.L_x_43:
[----:B0-----:R-:W2:Y:S04]  /*4a50*/  LDL R17, [R1+0x70] ;  /* 0x0000700001117983 */ /* 0x001ea80000100800 */
[----:B-----5:R0:W-:Y:S04]  /*4a60*/  STL [R1+0xc4], R12 ;  /* 0x0000c40c01007387 */ /* 0x0201e80000100800 */
[----:B0-----:R-:W3:Y:S04]  /*4a70*/  LDL.LU R12, [R1+0x44] ;  /* 0x00004400010c7983 */ /* 0x001ee80000300800 */
[----:B------:R0:W-:Y:S04]  /*4a80*/  STL [R1+0xc0], R3 ;  /* 0x0000c00301007387 */ /* 0x0001e80000100800 */
[----:B0-----:R-:W4:Y:S01]  /*4a90*/  LDL.LU R3, [R1+0xa0] ;  /* 0x0000a00001037983 */ /* 0x001f220000300800 */
[----:B------:R-:W-:-:S03]  /*4aa0*/  IADD3 R14, P5, R10, R14, RZ ;  /* 0x0000000e0a0e7210 */ /* 0x000fc60007fbe0ff */
[----:B------:R0:W-:Y:S01]  /*4ab0*/  STL.64 [R1+0xb8], R8 ;  /* 0x0000b80801007387 */ /* 0x0001e20000100a00 */
[----:B------:R-:W-:-:S03]  /*4ac0*/  ULDC.64 UR4, c[0x0][0x208] ;  /* 0x0000820000047ab9 */ /* 0x000fc60000000a00 */
[----:B0-----:R-:W4:Y:S04]  /*4ad0*/  LDL.LU.64 R8, [R1+0x68] ;  /* 0x0000680001087983 */ /* 0x001f280000300a00 */
[----:B------:R0:W-:Y:S04]  /*4ae0*/  STL.64 [R1+0xb0], R4 ;  /* 0x0000b00401007387 */ /* 0x0001e80000100a00 */
[----:B0-----:R-:W4:Y:S01]  /*4af0*/  LDL.LU.64 R4, [R1+0x88] ;  /* 0x0000880001047983 */ /* 0x001f220000300a00 */
[----:B--2---:R-:W-:-:S05]  /*4b00*/  HADD2.F32 R17, -RZ, R17.H0_H0 ;  /* 0x20000011ff117230 */ /* 0x004fca0000004100 */
[----:B------:R-:W-:-:S04]  /*4b10*/  FMUL R17, R17, R16 ;  /* 0x0000001011117220 */ /* 0x000fc80000400000 */
[----:B---3--:R-:W-:Y:S02]  /*4b20*/  FFMA R17, R12, R2, R17 ;  /* 0x000000020c117223 */ /* 0x008fe40000000011 */
[----:B------:R0:W5:Y:S03]  /*4b30*/  LDL.LU R12, [R1+0xc4] ;  /* 0x0000c400010c7983 */ /* 0x0001660000300800 */
[----:B------:R-:W-:-:S04]  /*4b40*/  F2FP.F16.F32.PACK_AB R10, RZ, R17 ;  /* 0x00000011ff0a723e */ /* 0x000fc800000000ff */
[----:B------:R-:W-:Y:S01]  /*4b50*/  PRMT R17, R10, 0x7610, R17 ;  /* 0x000076100a117816 */ /* 0x000fe20000000011 */
[----:B------:R-:W-:Y:S01]  /*4b60*/  @P4 IMAD.MOV.U32 R10, RZ, RZ, R234 ;  /* 0x000000ffff0a4224 */ /* 0x000fe200078e00ea */
[----:B----4-:R-:W-:Y:S01]  /*4b70*/  IADD3.X R15, R11, R3, R15, P5, !PT ;  /* 0x000000030b0f7210 */ /* 0x010fe20002ffe40f */
[----:B------:R-:W-:Y:S01]  /*4b80*/  @P4 IMAD.MOV.U32 R11, RZ, RZ, R23 ;  /* 0x000000ffff0b4224 */ /* 0x000fe200078e0017 */
[----:B------:R0:W5:Y:S04]  /*4b90*/  LDL.LU R3, [R1+0xc0] ;  /* 0x0000c00001037983 */ /* 0x0001680000300800 */
[----:B------:R1:W-:Y:S04]  /*4ba0*/  @P4 STG.E.U16 desc[UR4][R10.64+0x2], R17 ;  /* 0x000002110a004986 */ /* 0x0003e8000c101504 */
[----:B-1----:R-:W2:Y:S01]  /*4bb0*/  LDL.LU R10, [R1+0x74] ;  /* 0x00007400010a7983 */ /* 0x002ea20000300800 */
[----:B------:R-:W-:-:S03]  /*4bc0*/  IADD3 R11, P4, P5, R4, R8, R20 ;  /* 0x00000008040b7210 */ /* 0x000fc60007d9e014 */
[----:B------:R0:W5:Y:S04]  /*4bd0*/  LDL.LU.64 R8, [R1+0xb8] ;  /* 0x0000b80001087983 */ /* 0x0001680000300a00 */
[----:B------:R0:W5:Y:S01]  /*4be0*/  LDL.LU.64 R4, [R1+0xb0] ;  /* 0x0000b00001047983 */ /* 0x0001620000300a00 */
[----:B--2---:R-:W-:-:S03]  /*4bf0*/  IADD3.X R20, R237, R10, R21, P4, P5 ;  /* 0x0000000aed147210 */ /* 0x004fc600027ea415 */
[----:B------:R-:W2:Y:S01]  /*4c00*/  LDL.LU R21, [R1+0x70] ;  /* 0x0000700001157983 */ /* 0x000ea20000300800 */
[----:B------:R-:W-:Y:S01]  /*4c10*/  ISETP.GT.AND P0, PT, R0, 0x88, P0 ;  /* 0x000000880000780c */ /* 0x000fe20000704270 */
[----:B------:R-:W-:Y:S01]  /*4c20*/  BSSY B1, `(.L_x_45) ;  /* 0x0000007000017945 */ /* 0x000fe20003800000 */
[----:B------:R-:W-:-:S04]  /*4c30*/  LEA R10, P4, R11, R6, 0x1 ;  /* 0x000000060b0a7211 */ /* 0x000fc800078808ff */
[----:B------:R-:W-:Y:S02]  /*4c40*/  LEA.HI.X R11, R11, R7, R20, 0x1, P4 ;  /* 0x000000070b0b7211 */ /* 0x000fe400020f0c14 */
[----:B--2---:R-:W-:-:S05]  /*4c50*/  PRMT R17, R21, 0x7610, R17 ;  /* 0x0000761015117816 */ /* 0x004fca0000000011 */
[----:B0-----:R-:W-:Y:S05]  /*4c60*/  @!P0 BRA `(.L_x_46) ;  /* 0x0000000000088947 */ /* 0x001fea0003800000 */
[----:B------:R-:W-:Y:S02]  /*4c70*/  ULDC.64 UR4, c[0x0][0x208] ;  /* 0x0000820000047ab9 */ /* 0x000fe40000000a00 */
[----:B------:R0:W5:Y:S03]  /*4c80*/  LDG.E.LTC128B.U16 R17, desc[UR4][R10.64] ;  /* 0x000000040a117981 */ /* 0x000166000c1e1520 */
.L_x_46:
[----:B------:R-:W-:Y:S05]  /*4c90*/  BSYNC B1 ;  /* 0x0000000000017941 */ /* 0x000fea0003800000 */
.L_x_45:
[----:B0-----:R-:W2:Y:S04]  /*4ca0*/  LDL R11, [R1+0x94] ;  /* 0x00009400010b7983 */ /* 0x001ea80000100800 */
[----:B------:R-:W3:Y:S04]  /*4cb0*/  LDL.LU R10, [R1+0x80] ;  /* 0x00008000010a7983 */ /* 0x000ee80000300800 */
[----:B------:R-:W4:Y:S04]  /*4cc0*/  LDL.LU R21, [R1+0x84] ;  /* 0x0000840001157983 */ /* 0x000f280000300800 */
[----:B------:R-:W3:Y:S01]  /*4cd0*/  LDL.LU R20, [R1+0x48] ;  /* 0x0000480001147983 */ /* 0x000ee20000300800 */
[----:B------:R-:W-:Y:S01]  /*4ce0*/  ISETP.GT.AND P3, PT, R0, 0x88, P3 ;  /* 0x000000880000780c */ /* 0x000fe20001f64270 */
[----:B------:R-:W-:Y:S01]  /*4cf0*/  BSSY B1, `(.L_x_47) ;  /* 0x0000017000017945 */ /* 0x000fe20003800000 */
[----:B--2---:R-:W-:Y:S01]  /*4d00*/  R2UR UR4, R11 ;  /* 0x000000000b0472ca */ /* 0x004fe200000e0000 */
[----:B-----5:R-:W-:-:S05]  /*4d10*/  HADD2.F32 R11, -RZ, R17.H0_H0 ;  /* 0x20000011ff0b7230 */ /* 0x020fca0000004100 */
[----:B------:R-:W-:-:S04]  /*4d20*/  FMUL R11, R11, R16 ;  /* 0x000000100b0b7220 */ /* 0x000fc80000400000 */
[----:B---3--:R-:W-:-:S03]  /*4d30*/  FFMA R11, R20, R2, R11 ;  /* 0x00000002140b7223 */ /* 0x008fc6000000000b */
[----:B------:R-:W-:Y:S01]  /*4d40*/  IMAD.WIDE.U32 R14, R10, UR4, R14 ;  /* 0x000000040a0e7c25 */ /* 0x000fe2000f8e000e */
[----:B------:R-:W-:-:S03]  /*4d50*/  ULDC.64 UR4, c[0x0][0x208] ;  /* 0x0000820000047ab9 */ /* 0x000fc60000000a00 */
[----:B------:R-:W-:Y:S01]  /*4d60*/  IMAD.U32 R10, RZ, RZ, UR8 ;  /* 0x00000008ff0a7e24 */ /* 0x000fe2000f8e00ff */
[----:B------:R-:W-:Y:S01]  /*4d70*/  LEA R6, P5, R14, R6, 0x1 ;  /* 0x000000060e067211 */ /* 0x000fe200078a08ff */
[----:B----4-:R-:W-:Y:S02]  /*4d80*/  IMAD.IADD R15, R21, 0x1, R15 ;  /* 0x00000001150f7824 */ /* 0x010fe400078e020f */
[----:B------:R-:W-:Y:S02]  /*4d90*/  IMAD.SHL.U32 R10, R10, 0x10, RZ ;  /* 0x000000100a0a7824 */ /* 0x000fe400078e00ff */
[----:B------:R-:W-:Y:S01]  /*4da0*/  IMAD.U32 R21, RZ, RZ, UR9 ;  /* 0x00000009ff157e24 */ /* 0x000fe2000f8e00ff */
[----:B------:R-:W-:Y:S01]  /*4db0*/  LEA.HI.X R7, R14, R7, R15, 0x1, P5 ;  /* 0x000000070e077211 */ /* 0x000fe200028f0c0f */
[----:B------:R-:W-:Y:S01]  /*4dc0*/  IMAD.U32 R20, RZ, RZ, UR8 ;  /* 0x00000008ff147e24 */ /* 0x000fe2000f8e00ff */
[----:B------:R-:W-:Y:S02]  /*4dd0*/  IADD3 R10, P4, R10, R234, RZ ;  /* 0x000000ea0a0a7210 */ /* 0x000fe40007f9e0ff */
[----:B------:R-:W-:-:S02]  /*4de0*/  F2FP.F16.F32.PACK_AB R14, RZ, R11 ;  /* 0x0000000bff0e723e */ /* 0x000fc400000000ff */
[----:B------:R-:W-:-:S05]  /*4df0*/  SHF.L.U64.HI R20, R20, 0x4, R21 ;  /* 0x0000000414147819 */ /* 0x000fca0000010215 */
[----:B------:R-:W-:-:S05]  /*4e00*/  IMAD.X R11, R23, 0x1, R20, P4 ;  /* 0x00000001170b7824 */ /* 0x000fca00020e0614 */
[----:B------:R0:W-:Y:S02]  /*4e10*/  @P0 STG.E.U16 desc[UR4][R10.64], R14 ;  /* 0x0000000e0a000986 */ /* 0x0001e4000c101504 */
[----:B0-----:R-:W-:Y:S01]  /*4e20*/  PRMT R14, R17, 0x7610, R14 ;  /* 0x00007610110e7816 */ /* 0x001fe2000000000e */
[----:B------:R-:W-:Y:S06]  /*4e30*/  @!P3 BRA `(.L_x_48) ;  /* 0x000000000008b947 */ /* 0x000fec0003800000 */
[----:B------:R-:W-:Y:S02]  /*4e40*/  ULDC.64 UR4, c[0x0][0x208] ;  /* 0x0000820000047ab9 */ /* 0x000fe40000000a00 */
[----:B------:R0:W5:Y:S03]  /*4e50*/  LDG.E.LTC128B.U16 R14, desc[UR4][R6.64+0x2] ;  /* 0x00000204060e7981 */ /* 0x000166000c1e1520 */
.L_x_48:
[----:B------:R-:W-:Y:S05]  /*4e60*/  BSYNC B1 ;  /* 0x0000000000017941 */ /* 0x000fea0003800000 */
.L_x_47:
[----:B------:R-:W2:Y:S01]  /*4e70*/  LDL.LU R17, [R1+0x4c] ;  /* 0x00004c0001117983 */ /* 0x000ea20000300800 */
[----:B-----5:R-:W-:Y:S01]  /*4e80*/  HADD2.F32 R15, -RZ, R14.H0_H0 ;  /* 0x2000000eff0f7230 */ /* 0x020fe20000004100 */
        /* <DEDUP_REMOVED lines=10> */
.L_x_50:
[----:B------:R-:W-:Y:S05]  /*4f30*/  BSYNC B1 ;  /* 0x0000000000017941 */ /* 0x000fea0003800000 */
.L_x_49:
[----:B------:R-:W3:Y:S01]  /*4f40*/  LDL.LU R17, [R1+0x50] ;  /* 0x0000500001117983 */ /* 0x000ee20000300800 */
[----:B-1---5:R-:W-:Y:S01]  /*4f50*/  HADD2.F32 R15, -RZ, R14.H0_H0 ;  /* 0x2000000eff0f7230 */ /* 0x022fe20000004100 */
[----:B------:R-:W-:Y:S01]  /*4f60*/  ISETP.GT.AND P3, PT, R0, 0x80, P1 ;  /* 0x000000800000780c */ /* 0x000fe20000f64270 */
[----:B------:R-:W-:Y:S01]  /*4f70*/  @P0 IMAD.MOV.U32 R20, RZ, RZ, R234 ;  /* 0x000000ffff140224 */ /* 0x000fe200078e00ea */
[----:B------:R-:W-:Y:S01]  /*4f80*/  ULDC.64 UR4, c[0x0][0x208] ;  /* 0x0000820000047ab9 */ /* 0x000fe20000000a00 */
[----:B------:R-:W-:Y:S02]  /*4f90*/  @P0 IMAD.MOV.U32 R21, RZ, RZ, R23 ;  /* 0x000000ffff150224 */ /* 0x000fe400078e0017 */
[----:B------:R-:W-:Y:S01]  /*4fa0*/  FMUL R15, R15, R16 ;  /* 0x000000100f0f7220 */ /* 0x000fe20000400000 */
[----:B------:R-:W-:Y:S03]  /*4fb0*/  BSSY B1, `(.L_x_51) ;  /* 0x0000007000017945 */ /* 0x000fe60003800000 */
[----:B---3--:R-:W-:-:S05]  /*4fc0*/  FFMA R15, R17, R2, R15 ;  /* 0x00000002110f7223 */ /* 0x008fca000000000f */
[----:B------:R-:W-:-:S05]  /*4fd0*/  F2FP.F16.F32.PACK_AB R15, RZ, R15 ;  /* 0x0000000fff0f723e */ /* 0x000fca00000000ff */
[----:B------:R1:W-:Y:S01]  /*4fe0*/  @P0 STG.E.U16 desc[UR4][R20.64+0x10], R15 ;  /* 0x0000100f14000986 */ /* 0x0003e2000c101504 */
[----:B------:R-:W-:Y:S05]  /*4ff0*/  @!P3 BRA `(.L_x_52) ;  /* 0x000000000008b947 */ /* 0x000fea0003800000 */
[----:B------:R-:W-:Y:S02]  /*5000*/  ULDC.64 UR4, c[0x0][0x208] ;  /* 0x0000820000047ab9 */ /* 0x000fe40000000a00 */
[----:B------:R3:W5:Y:S03]  /*5010*/  LDG.E.LTC128B.U16 R14, desc[UR4][R8.64+0x12] ;  /* 0x00001204080e7981 */ /* 0x000766000c1e1520 */
.L_x_52:
[----:B------:R-:W-:Y:S05]  /*5020*/  BSYNC B1 ;  /* 0x0000000000017941 */ /* 0x000fea0003800000 */
.L_x_51:
[----:B------:R-:W4:Y:S01]  /*5030*/  LDL.LU R17, [R1+0x54] ;  /* 0x0000540001117983 */ /* 0x000f220000300800 */
[----:B-1---5:R-:W-:Y:S01]  /*5040*/  HADD2.F32 R15, -RZ, R14.H0_H0 ;  /* 0x2000000eff0f7230 */ /* 0x022fe20000004100 */
[----:B------:R-:W-:Y:S01]  /*5050*/  ISETP.GT.AND P2, PT, R0, 0x88, P2 ;  /* 0x000000880000780c */ /* 0x000fe20001744270 */
[----:B------:R-:W-:Y:S01]  /*5060*/  @P3 IMAD.MOV.U32 R22, RZ, RZ, R234 ;  /* 0x000000ffff163224 */ /* 0x000fe200078e00ea */
[----:B------:R-:W-:Y:S01]  /*5070*/  ULDC.64 UR4, c[0x0][0x208] ;  /* 0x0000820000047ab9 */ /* 0x000fe20000000a00 */
[----:B------:R-:W-:Y:S01]  /*5080*/  BSSY B1, `(.L_x_53) ;  /* 0x0000008000017945 */ /* 0x000fe20003800000 */
[----:B------:R-:W-:-:S04]  /*5090*/  FMUL R15, R15, R16 ;  /* 0x000000100f0f7220 */ /* 0x000fc80000400000 */
[----:B----4-:R-:W-:-:S05]  /*50a0*/  FFMA R15, R17, R2, R15 ;  /* 0x00000002110f7223 */ /* 0x010fca000000000f */
[----:B------:R-:W-:-:S05]  /*50b0*/  F2FP.F16.F32.PACK_AB R15, RZ, R15 ;  /* 0x0000000fff0f723e */ /* 0x000fca00000000ff */
[----:B------:R1:W-:Y:S01]  /*50c0*/  @P3 STG.E.U16 desc[UR4][R22.64+0x12], R15 ;  /* 0x0000120f16003986 */ /* 0x0003e2000c101504 */
[----:B------:R-:W-:Y:S05]  /*50d0*/  @!P2 BRA `(.L_x_54) ;  /* 0x000000000008a947 */ /* 0x000fea0003800000 */
[----:B------:R-:W-:Y:S02]  /*50e0*/  ULDC.64 UR4, c[0x0][0x208] ;  /* 0x0000820000047ab9 */ /* 0x000fe40000000a00 */
[----:B------:R4:W5:Y:S03]  /*50f0*/  LDG.E.LTC128B.U16 R14, desc[UR4][R6.64+0x10] ;  /* 0x00001004060e7981 */ /* 0x000966000c1e1520 */
.L_x_54:
[----:B------:R-:W-:Y:S05]  /*5100*/  BSYNC B1 ;  /* 0x0000000000017941 */ /* 0x000fea0003800000 */
.L_x_53:
[----:B------:R-:W2:Y:S01]  /*5110*/  LDL.LU R17, [R1+0x58] ;  /* 0x0000580001117983 */ /* 0x000ea20000300800 */
[----:B-1---5:R-:W-:Y:S01]  /*5120*/  HADD2.F32 R15, -RZ, R14.H0_H0 ;  /* 0x2000000eff0f7230 */ /* 0x022fe20000004100 */
        /* <DEDUP_REMOVED lines=10> */
.L_x_56:
[----:B------:R-:W-:Y:S05]  /*51d0*/  BSYNC B1 ;  /* 0x0000000000017941 */ /* 0x000fea0003800000 */
.L_x_55:
[----:B------:R-:W3:Y:S01]  /*51e0*/  LDL.LU R17, [R1+0x5c] ;  /* 0x00005c0001117983 */ /* 0x000ee20000300800 */
[----:B-1---5:R-:W-:Y:S01]  /*51f0*/  HADD2.F32 R15, -RZ, R14.H0_H0 ;  /* 0x2000000eff0f7230 */ /* 0x022fe20000004100 */
[----:B------:R-:W-:Y:S01]  /*5200*/  ISETP.GT.AND P3, PT, R3, 0x10, PT ;  /* 0x000000100300780c */ /* 0x000fe20003f64270 */
[--C-:B------:R-:W-:Y:S01]  /*5210*/  @P1 IMAD.MOV.U32 R20, RZ, RZ, R10.reuse ;  /* 0x000000ffff141224 */ /* 0x100fe200078e000a */
[----:B------:R-:W-:Y:S01]  /*5220*/  ULDC.64 UR4, c[0x0][0x208] ;  /* 0x0000820000047ab9 */ /* 0x000fe20000000a00 */
[----:B------:R-:W-:Y:S02]  /*5230*/  @P1 IMAD.MOV.U32 R21, RZ, RZ, R11 ;  /* 0x000000ffff151224 */ /* 0x000fe400078e000b */
[----:B------:R-:W-:Y:S01]  /*5240*/  FMUL R15, R15, R16 ;  /* 0x000000100f0f7220 */ /* 0x000fe20000400000 */
[----:B------:R-:W-:Y:S01]  /*5250*/  ISETP.GT.AND P0, PT, R0, RZ, P3 ;  /* 0x000000ff0000720c */ /* 0x000fe20001f04270 */
[----:B------:R-:W-:Y:S01]  /*5260*/  BSSY B1, `(.L_x_57) ;  /* 0x0000008000017945 */ /* 0x000fe20003800000 */
[----:B------:R-:W-:Y:S01]  /*5270*/  PRMT R10, R14, 0x7610, R10 ;  /* 0x000076100e0a7816 */ /* 0x000fe2000000000a */
[----:B---3--:R-:W-:-:S05]  /*5280*/  FFMA R15, R17, R2, R15 ;  /* 0x00000002110f7223 */ /* 0x008fca000000000f */
[----:B------:R-:W-:-:S05]  /*5290*/  F2FP.F16.F32.PACK_AB R15, RZ, R15 ;  /* 0x0000000fff0f723e */ /* 0x000fca00000000ff */
[----:B------:R1:W-:Y:S01]  /*52a0*/  @P1 STG.E.U16 desc[UR4][R20.64+0x12], R15 ;  /* 0x0000120f14001986 */ /* 0x0003e2000c101504 */
[----:B------:R-:W-:Y:S05]  /*52b0*/  @!P0 BRA `(.L_x_58) ;  /* 0x0000000000088947 */ /* 0x000fea0003800000 */
[----:B------:R-:W-:Y:S02]  /*52c0*/  ULDC.64 UR4, c[0x0][0x208] ;  /* 0x0000820000047ab9 */ /* 0x000fe40000000a00 */
[----:B------:R3:W5:Y:S03]  /*52d0*/  LDG.E.LTC128B.U16 R10, desc[UR4][R18.64+0x20] ;  /* 0x00002004120a7981 */ /* 0x000766000c1e1520 */
.L_x_58:
[----:B------:R-:W-:Y:S05]  /*52e0*/  BSYNC B1 ;  /* 0x0000000000017941 */ /* 0x000fea0003800000 */
.L_x_57:
[----:B------:R-:W2:Y:S01]  /*52f0*/  LDL.LU R14, [R1+0x20] ;  /* 0x00002000010e7983 */ /* 0x000ea20000300800 */
[----:B-----5:R-:W-:Y:S01]  /*5300*/  HADD2.F32 R11, -RZ, R10.H0_H0 ;  /* 0x2000000aff0b7230 */ /* 0x020fe20000004100 */
[----:B------:R-:W-:Y:S01]  /*5310*/  ISETP.GT.AND P2, PT, R3, 0x11, PT ;  /* 0x000000110300780c */ /* 0x000fe20003f44270 */
[----:B------:R-:W-:Y:S01]  /*5320*/  ULDC.64 UR4, c[0x0][0x208] ;  /* 0x0000820000047ab9 */ /* 0x000fe20000000a00 */
[----:B------:R-:W-:Y:S02]  /*5330*/  BSSY B1, `(.L_x_59) ;  /* 0x0000009000017945 */ /* 0x000fe40003800000 */
[----:B------:R-:W-:Y:S01]  /*5340*/  FMUL R11, R11, R16 ;  /* 0x000000100b0b7220 */ /* 0x000fe20000400000 */
[----:B------:R-:W-:-:S03]  /*5350*/  ISETP.GT.AND P1, PT, R0, RZ, P2 ;  /* 0x000000ff0000720c */ /* 0x000fc60001724270 */
[----:B--2---:R-:W-:-:S05]  /*5360*/  FFMA R11, R14, R2, R11 ;  /* 0x000000020e0b7223 */ /* 0x004fca000000000b */
[----:B------:R-:W-:-:S05]  /*5370*/  F2FP.F16.F32.PACK_AB R11, RZ, R11 ;  /* 0x0000000bff0b723e */ /* 0x000fca00000000ff */
[----:B------:R2:W-:Y:S01]  /*5380*/  @P0 STG.E.U16 desc[UR4][R4.64+0x20], R11 ;  /* 0x0000200b04000986 */ /* 0x0005e2000c101504 */
[----:B------:R-:W-:Y:S05]  /*5390*/  @!P1 BRA `(.L_x_60) ;  /* 0x0000000000089947 */ /* 0x000fea0003800000 */
[----:B------:R-:W-:Y:S02]  /*53a0*/  ULDC.64 UR4, c[0x0][0x208] ;  /* 0x0000820000047ab9 */ /* 0x000fe40000000a00 */
[----:B------:R0:W5:Y:S03]  /*53b0*/  LDG.E.LTC128B.U16 R10, desc[UR4][R18.64+0x22] ;  /* 0x00002204120a7981 */ /* 0x000166000c1e1520 */
.L_x_60:
[----:B------:R-:W-:Y:S05]  /*53c0*/  BSYNC B1 ;  /* 0x0000000000017941 */ /* 0x000fea0003800000 */
.L_x_59:
[----:B-1----:R-:W3:Y:S01]  /*53d0*/  LDL.LU R15, [R1+0x24] ;  /* 0x00002400010f7983 */ /* 0x002ee20000300800 */
[----:B--2--5:R-:W-:Y:S01]  /*53e0*/  HADD2.F32 R11, -RZ, R10.H0_H0 ;  /* 0x2000000aff0b7230 */ /* 0x024fe20000004100 */
[----:B------:R-:W-:Y:S01]  /*53f0*/  ISETP.GT.AND P0, PT, R0, 0x8, P3 ;  /* 0x000000080000780c */ /* 0x000fe20001f04270 */
[----:B------:R-:W-:Y:S01]  /*5400*/  ULDC.64 UR4, c[0x0][0x208] ;  /* 0x0000820000047ab9 */ /* 0x000fe20000000a00 */
[----:B------:R-:W-:Y:S01]  /*5410*/  BSSY B1, `(.L_x_61) ;  /* 0x0000009000017945 */ /* 0x000fe20003800000 */
[----:B------:R-:W-:Y:S01]  /*5420*/  PRMT R14, R10, 0x7610, R14 ;  /* 0x000076100a0e7816 */ /* 0x000fe2000000000e */
[----:B------:R-:W-:-:S04]  /*5430*/  FMUL R11, R11, R16 ;  /* 0x000000100b0b7220 */ /* 0x000fc80000400000 */
[----:B---3--:R-:W-:-:S05]  /*5440*/  FFMA R11, R15, R2, R11 ;  /* 0x000000020f0b7223 */ /* 0x008fca000000000b */
[----:B------:R-:W-:-:S05]  /*5450*/  F2FP.F16.F32.PACK_AB R11, RZ, R11 ;  /* 0x0000000bff0b723e */ /* 0x000fca00000000ff */
[----:B------:R1:W-:Y:S01]  /*5460*/  @P1 STG.E.U16 desc[UR4][R4.64+0x22], R11 ;  /* 0x0000220b04001986 */ /* 0x0003e2000c101504 */
[----:B------:R-:W-:Y:S05]  /*5470*/  @!P0 BRA `(.L_x_62) ;  /* 0x0000000000088947 */ /* 0x000fea0003800000 */
[----:B------:R-:W-:Y:S02]  /*5480*/  ULDC.64 UR4, c[0x0][0x208] ;  /* 0x0000820000047ab9 */ /* 0x000fe40000000a00 */
[----:B------:R2:W5:Y:S03]  /*5490*/  LDG.E.LTC128B.U16 R14, desc[UR4][R12.64+0x20] ;  /* 0x000020040c0e7981 */ /* 0x000566000c1e1520 */
.L_x_62:
[----:B------:R-:W-:Y:S05]  /*54a0*/  BSYNC B1 ;  /* 0x0000000000017941 */ /* 0x000fea0003800000 */
.L_x_61:
[----:B-1----:R-:W3:Y:S01]  /*54b0*/  LDL.LU R11, [R1+0x28] ;  /* 0x00002800010b7983 */ /* 0x002ee20000300800 */
[----:B-----5:R-:W-:Y:S01]  /*54c0*/  HADD2.F32 R10, -RZ, R14.H0_H0 ;  /* 0x2000000eff0a7230 */ /* 0x020fe20000004100 */
[----:B------:R-:W-:Y:S01]  /*54d0*/  ISETP.GT.AND P4, PT, R0, 0x8, P2 ;  /* 0x000000080000780c */ /* 0x000fe20001784270 */
[----:B------:R-:W-:Y:S01]  /*54e0*/  ULDC.64 UR4, c[0x0][0x208] ;  /* 0x0000820000047ab9 */ /* 0x000fe20000000a00 */
[----:B------:R-:W-:Y:S02]  /*54f0*/  BSSY B1, `(.L_x_63) ;  /* 0x000000b000017945 */ /* 0x000fe40003800000 */
[----:B------:R-:W-:-:S04]  /*5500*/  FMUL R10, R10, R16 ;  /* 0x000000100a0a7220 */ /* 0x000fc80000400000 */
[----:B---3--:R-:W-:Y:S01]  /*5510*/  FFMA R10, R11, R2, R10 ;  /* 0x000000020b0a7223 */ /* 0x008fe2000000000a */
[----:B------:R-:W-:-:S04]  /*5520*/  IMAD.MOV.U32 R11, RZ, RZ, R233 ;  /* 0x000000ffff0b7224 */ /* 0x000fc800078e00e9 */
[----:B------:R-:W-:-:S04]  /*5530*/  F2FP.F16.F32.PACK_AB R10, RZ, R10 ;  /* 0x0000000aff0a723e */ /* 0x000fc800000000ff */
[----:B------:R-:W-:Y:S01]  /*5540*/  PRMT R15, R10, 0x7610, R15 ;  /* 0x000076100a0f7816 */ /* 0x000fe2000000000f */
[----:B------:R-:W-:-:S05]  /*5550*/  IMAD.MOV.U32 R10, RZ, RZ, R232 ;  /* 0x000000ffff0a7224 */ /* 0x000fca00078e00e8 */
[----:B------:R1:W-:Y:S01]  /*5560*/  @P0 STG.E.U16 desc[UR4][R10.64+0x20], R15 ;  /* 0x0000200f0a000986 */ /* 0x0003e2000c101504 */
[----:B------:R-:W-:Y:S05]  /*5570*/  @!P4 BRA `(.L_x_64) ;  /* 0x000000000008c947 */ /* 0x000fea0003800000 */
[----:B------:R-:W-:Y:S02]  /*5580*/  ULDC.64 UR4, c[0x0][0x208] ;  /* 0x0000820000047ab9 */ /* 0x000fe40000000a00 */
[----:B------:R3:W5:Y:S03]  /*5590*/  LDG.E.LTC128B.U16 R14, desc[UR4][R12.64+0x22] ;  /* 0x000022040c0e7981 */ /* 0x000766000c1e1520 */
.L_x_64:
[----:B------:R-:W-:Y:S05]  /*55a0*/  BSYNC B1 ;  /* 0x0000000000017941 */ /* 0x000fea0003800000 */
.L_x_63:
[----:B------:R-:W2:Y:S01]  /*55b0*/  LDL.LU R17, [R1+0x2c] ;  /* 0x00002c0001117983 */ /* 0x000ea20000300800 */
[----:B-1---5:R-:W-:Y:S01]  /*55c0*/  HADD2.F32 R15, -RZ, R14.H0_H0 ;  /* 0x2000000eff0f7230 */ /* 0x022fe20000004100 */
        /* <DEDUP_REMOVED lines=11> */
.L_x_66:
[----:B------:R-:W-:Y:S05]  /*5680*/  BSYNC B1 ;  /* 0x0000000000017941 */ /* 0x000fea0003800000 */
.L_x_65:
        /* <DEDUP_REMOVED lines=13> */
.L_x_68:
[----:B------:R-:W-:Y:S05]  /*5760*/  BSYNC B1 ;  /* 0x0000000000017941 */ /* 0x000fea0003800000 */
.L_x_67:
        /* <DEDUP_REMOVED lines=12> */
.L_x_70:
[----:B------:R-:W-:Y:S05]  /*5830*/  BSYNC B1 ;  /* 0x0000000000017941 */ /* 0x000fea0003800000 */
.L_x_69:
[----:B------:R-:W3:Y:S01]  /*5840*/  LDL.LU R17, [R1+0x38] ;  /* 0x0000380001117983 */ /* 0x000ee20000300800 */
[----:B-1---5:R-:W-:Y:S01]  /*5850*/  HADD2.F32 R15, -RZ, R14.H0_H0 ;  /* 0x2000000eff0f7230 */ /* 0x022fe20000004100 */
[----:B------:R-:W-:Y:S01]  /*5860*/  ISETP.GT.AND P4, PT, R0, 0x8, P0 ;  /* 0x000000080000780c */ /* 0x000fe20000784270 */
[----:B------:R-:W-:Y:S01]  /*5870*/  ULDC.64 UR4, c[0x0][0x208] ;  /* 0x0000820000047ab9 */ /* 0x000fe20000000a00 */
[----:B------:R-:W-:Y:S02]  /*5880*/  BSSY B1, `(.L_x_71) ;  /* 0x0000008000017945 */ /* 0x000fe40003800000 */
[----:B------:R-:W-:-:S04]  /*5890*/  FMUL R15, R15, R16 ;  /* 0x000000100f0f7220 */ /* 0x000fc80000400000 */
[----:B---3--:R-:W-:-:S05]  /*58a0*/  FFMA R15, R17, R2, R15 ;  /* 0x00000002110f7223 */ /* 0x008fca000000000f */
[----:B------:R-:W-:-:S05]  /*58b0*/  F2FP.F16.F32.PACK_AB R15, RZ, R15 ;  /* 0x0000000fff0f723e */ /* 0x000fca00000000ff */
[----:B------:R1:W-:Y:S01]  /*58c0*/  @P5 STG.E.U16 desc[UR4][R10.64+0x30], R15 ;  /* 0x0000300f0a005986 */ /* 0x0003e2000c101504 */
[----:B------:R-:W-:Y:S05]  /*58d0*/  @!P4 BRA `(.L_x_72) ;  /* 0x000000000008c947 */ /* 0x000fea0003800000 */
[----:B------:R-:W-:Y:S02]  /*58e0*/  ULDC.64 UR4, c[0x0][0x208] ;  /* 0x0000820000047ab9 */ /* 0x000fe40000000a00 */
[----:B------:R3:W5:Y:S03]  /*58f0*/  LDG.E.LTC128B.U16 R14, desc[UR4][R12.64+0x32] ;  /* 0x000032040c0e7981 */ /* 0x000766000c1e1520 */
.L_x_72:
[----:B------:R-:W-:Y:S05]  /*5900*/  BSYNC B1 ;  /* 0x0000000000017941 */ /* 0x000fea0003800000 */
.L_x_71:
[----:B------:R-:W2:Y:S01]  /*5910*/  LDL.LU R20, [R1+0x3c] ;  /* 0x00003c0001147983 */ /* 0x000ea20000300800 */
[----:B-1---5:R-:W-:Y:S01]  /*5920*/  HADD2.F32 R15, -RZ, R14.H0_H0 ;  /* 0x2000000eff0f7230 */ /* 0x022fe20000004100 */
[----:B------:R-:W-:Y:S01]  /*5930*/  ISETP.GT.AND P5, PT, R0, 0x80, P3 ;  /* 0x000000800000780c */ /* 0x000fe20001fa4270 */
[----:B------:R-:W-:Y:S01]  /*5940*/  ULDC.64 UR4, c[0x0][0x208] ;  /* 0x0000820000047ab9 */ /* 0x000fe20000000a00 */
[----:B------:R-:W-:Y:S01]  /*5950*/  BSSY B1, `(.L_x_73) ;  /* 0x0000009000017945 */ /* 0x000fe20003800000 */
[----:B------:R-:W-:Y:S01]  /*5960*/  PRMT R17, R14, 0x7610, R17 ;  /* 0x000076100e117816 */ /* 0x000fe20000000011 */
[----:B------:R-:W-:-:S04]  /*5970*/  FMUL R15, R15, R16 ;  /* 0x000000100f0f7220 */ /* 0x000fc80000400000 */
[----:B--2---:R-:W-:-:S05]  /*5980*/  FFMA R15, R20, R2, R15 ;  /* 0x00000002140f7223 */ /* 0x004fca000000000f */
[----:B------:R-:W-:-:S05]  /*5990*/  F2FP.F16.F32.PACK_AB R15, RZ, R15 ;  /* 0x0000000fff0f723e */ /* 0x000fca00000000ff */
[----:B------:R1:W-:Y:S01]  /*59a0*/  @P4 STG.E.U16 desc[UR4][R10.64+0x32], R15 ;  /* 0x0000320f0a004986 */ /* 0x0003e2000c101504 */
[----:B------:R-:W-:Y:S05]  /*59b0*/  @!P5 BRA `(.L_x_74) ;  /* 0x000000000008d947 */ /* 0x000fea0003800000 */
[----:B------:R-:W-:Y:S02]  /*59c0*/  ULDC.64 UR4, c[0x0][0x208] ;  /* 0x0000820000047ab9 */ /* 0x000fe40000000a00 */
[----:B------:R2:W5:Y:S03]  /*59d0*/  LDG.E.LTC128B.U16 R17, desc[UR4][R8.64+0x20] ;  /* 0x0000200408117981 */ /* 0x000566000c1e1520 */
.L_x_74:
[----:B------:R-:W-:Y:S05]  /*59e0*/  BSYNC B1 ;  /* 0x0000000000017941 */ /* 0x000fea0003800000 */
.L_x_73:
[----:B-1----:R-:W3:Y:S01]  /*59f0*/  LDL.LU R15, [R1] ;  /* 0x00000000010f7983 */ /* 0x002ee20000300800 */
[----:B-----5:R-:W-:Y:S01]  /*5a00*/  HADD2.F32 R14, -RZ, R17.H0_H0 ;  /* 0x20000011ff0e7230 */ /* 0x020fe20000004100 */
[----:B------:R-:W-:Y:S01]  /*5a10*/  ISETP.GT.AND P4, PT, R0, 0x80, P2 ;  /* 0x000000800000780c */ /* 0x000fe20001784270 */
[----:B------:R-:W-:Y:S01]  /*5a20*/  IMAD.U32 R20, RZ, RZ, UR8 ;  /* 0x00000008ff147e24 */ /* 0x000fe2000f8e00ff */
[----:B------:R-:W-:Y:S01]  /*5a30*/  ULDC.64 UR4, c[0x0][0x208] ;  /* 0x0000820000047ab9 */ /* 0x000fe20000000a00 */
[----:B------:R-:W-:Y:S01]  /*5a40*/  BSSY B1, `(.L_x_75) ;  /* 0x000000e000017945 */ /* 0x000fe20003800000 */
[----:B------:R-:W-:Y:S01]  /*5a50*/  FMUL R14, R14, R16 ;  /* 0x000000100e0e7220 */ /* 0x000fe20000400000 */
[----:B------:R-:W-:-:S04]  /*5a60*/  IMAD.WIDE.U32 R20, R20, 0xf0, R10 ;  /* 0x000000f014147825 */ /* 0x000fc800078e000a */
[----:B---3--:R-:W-:Y:S01]  /*5a70*/  FFMA R14, R15, R2, R14 ;  /* 0x000000020f0e7223 */ /* 0x008fe2000000000e */
[----:B------:R-:W-:-:S04]  /*5a80*/  IMAD.U32 R15, RZ, RZ, UR9 ;  /* 0x00000009ff0f7e24 */ /* 0x000fc8000f8e00ff */
[----:B------:R-:W-:Y:S01]  /*5a90*/  F2FP.F16.F32.PACK_AB R14, RZ, R14 ;  /* 0x0000000eff0e723e */ /* 0x000fe200000000ff */
[----:B------:R-:W-:-:S03]  /*5aa0*/  IMAD R15, R15, 0xf0, RZ ;  /* 0x000000f00f0f7824 */ /* 0x000fc600078e02ff */
[----:B------:R-:W-:Y:S01]  /*5ab0*/  PRMT R22, R14, 0x7610, R22 ;  /* 0x000076100e167816 */ /* 0x000fe20000000016 */
[----:B------:R-:W-:Y:S02]  /*5ac0*/  IMAD.IADD R15, R15, 0x1, R21 ;  /* 0x000000010f0f7824 */ /* 0x000fe400078e0215 */
[----:B------:R-:W-:-:S05]  /*5ad0*/  IMAD.MOV.U32 R14, RZ, RZ, R20 ;  /* 0x000000ffff0e7224 */ /* 0x000fca00078e0014 */
[----:B------:R1:W-:Y:S01]  /*5ae0*/  @P5 STG.E.U16 desc[UR4][R14.64+0x20], R22 ;  /* 0x000020160e005986 */ /* 0x0003e2000c101504 */
[----:B------:R-:W-:Y:S05]  /*5af0*/  @!P4 BRA `(.L_x_76) ;  /* 0x000000000008c947 */ /* 0x000fea0003800000 */
[----:B------:R-:W-:Y:S02]  /*5b00*/  ULDC.64 UR4, c[0x0][0x208] ;  /* 0x0000820000047ab9 */ /* 0x000fe40000000a00 */
[----:B------:R3:W5:Y:S03]  /*5b10*/  LDG.E.LTC128B.U16 R17, desc[UR4][R8.64+0x22] ;  /* 0x0000220408117981 */ /* 0x000766000c1e1520 */
.L_x_76:
[----:B------:R-:W-:Y:S05]  /*5b20*/  BSYNC B1 ;  /* 0x0000000000017941 */ /* 0x000fea0003800000 */
.L_x_75:
        /* <DEDUP_REMOVED lines=12> */
.L_x_78:
[----:B------:R-:W-:Y:S05]  /*5bf0*/  BSYNC B1 ;  /* 0x0000000000017941 */ /* 0x000fea0003800000 */
.L_x_77:
[----:B-1----:R-:W3:Y:S01]  /*5c00*/  LDL.LU R22, [R1+0x8] ;  /* 0x0000080001167983 */ /* 0x002ee20000300800 */
[----:B------:R-:W-:Y:S01]  /*5c10*/  IMAD.U32 R23, RZ, RZ, UR8 ;  /* 0x00000008ff177e24 */ /* 0x000fe2000f8e00ff */
[----:B------:R-:W-:Y:S01]  /*5c20*/  ISETP.GT.AND P2, PT, R0, 0x88, P2 ;  /* 0x000000880000780c */ /* 0x000fe20001744270 */
[----:B-----5:R-:W-:Y:S01]  /*5c30*/  HADD2.F32 R21, -RZ, R17.H0_H0 ;  /* 0x20000011ff157230 */ /* 0x020fe20000004100 */
[----:B------:R-:W-:Y:S01]  /*5c40*/  ULDC.64 UR4, c[0x0][0x208] ;  /* 0x0000820000047ab9 */ /* 0x000fe20000000a00 */
[----:B------:R-:W-:Y:S01]  /*5c50*/  IMAD.SHL.U32 R23, R23, 0x10, RZ ;  /* 0x0000001017177824 */ /* 0x000fe200078e00ff */
[----:B------:R-:W-:Y:S01]  /*5c60*/  BSSY B1, `(.L_x_79) ;  /* 0x000000d000017945 */ /* 0x000fe20003800000 */
[----:B------:R-:W-:Y:S02]  /*5c70*/  IMAD.U32 R232, RZ, RZ, UR9 ;  /* 0x00000009ffe87e24 */ /* 0x000fe4000f8e00ff */
[----:B------:R-:W-:Y:S01]  /*5c80*/  FMUL R21, R21, R16 ;  /* 0x0000001015157220 */ /* 0x000fe20000400000 */
[----:B------:R-:W-:Y:S01]  /*5c90*/  IADD3 R20, P4, R23, R20, RZ ;  /* 0x0000001417147210 */ /* 0x000fe20007f9e0ff */
[----:B------:R-:W-:-:S05]  /*5ca0*/  IMAD.U32 R23, RZ, RZ, UR8 ;  /* 0x00000008ff177e24 */ /* 0x000fca000f8e00ff */
[----:B------:R-:W-:Y:S01]  /*5cb0*/  SHF.L.U64.HI R23, R23, 0x4, R232 ;  /* 0x0000000417177819 */ /* 0x000fe200000102e8 */
[----:B---3--:R-:W-:-:S04]  /*5cc0*/  FFMA R22, R22, R2, R21 ;  /* 0x0000000216167223 */ /* 0x008fc80000000015 */
[----:B------:R-:W-:Y:S01]  /*5cd0*/  IMAD.X R21, R23, 0x1, R15, P4 ;  /* 0x0000000117157824 */ /* 0x000fe200020e060f */
[----:B------:R-:W-:-:S05]  /*5ce0*/  F2FP.F16.F32.PACK_AB R22, RZ, R22 ;  /* 0x00000016ff16723e */ /* 0x000fca00000000ff */
[----:B------:R1:W-:Y:S01]  /*5cf0*/  @P3 STG.E.U16 desc[UR4][R20.64+0x20], R22 ;  /* 0x0000201614003986 */ /* 0x0003e2000c101504 */
[----:B------:R-:W-:Y:S05]  /*5d00*/  @!P2 BRA `(.L_x_80) ;  /* 0x000000000008a947 */ /* 0x000fea0003800000 */
[----:B------:R-:W-:Y:S02]  /*5d10*/  ULDC.64 UR4, c[0x0][0x208] ;  /* 0x0000820000047ab9 */ /* 0x000fe40000000a00 */
[----:B------:R3:W5:Y:S03]  /*5d20*/  LDG.E.LTC128B.U16 R17, desc[UR4][R6.64+0x22] ;  /* 0x0000220406117981 */ /* 0x000766000c1e1520 */
.L_x_80:
[----:B------:R-:W-:Y:S05]  /*5d30*/  BSYNC B1 ;  /* 0x0000000000017941 */ /* 0x000fea0003800000 */
.L_x_79:
        /* <DEDUP_REMOVED lines=12> */
.L_x_82:
[----:B------:R-:W-:Y:S05]  /*5e00*/  BSYNC B1 ;  /* 0x0000000000017941 */ /* 0x000fea0003800000 */
.L_x_81:
        /* <DEDUP_REMOVED lines=12> */
.L_x_84:
[----:B------:R-:W-:Y:S05]  /*5ed0*/  BSYNC B1 ;  /* 0x0000000000017941 */ /* 0x000fea0003800000 */
.L_x_83:
        /* <DEDUP_REMOVED lines=12> */
.L_x_86:
[----:B------:R-:W-:Y:S05]  /*5fa0*/  BSYNC B1 ;  /* 0x0000000000017941 */ /* 0x000fea0003800000 */
.L_x_85:
        /* <DEDUP_REMOVED lines=12> */
.L_x_88:
[----:B------:R-:W-:Y:S05]  /*6070*/  BSYNC B1 ;  /* 0x0000000000017941 */ /* 0x000fea0003800000 */
.L_x_87:
        /* <DEDUP_REMOVED lines=13> */
.L_x_90:
[----:B------:R-:W-:Y:S05]  /*6150*/  BSYNC B1 ;  /* 0x0000000000017941 */ /* 0x000fea0003800000 */
.L_x_89:
[----:B-1---5:R-:W-:Y:S01]  /*6160*/  HADD2.F32 R22, -RZ, R17.H0_H0 ;  /* 0x20000011ff167230 */ /* 0x022fe20000004100 */
[----:B------:R-:W-:Y:S01]  /*6170*/  ISETP.GT.AND P2, PT, R3, 0x21, PT ;  /* 0x000000210300780c */ /* 0x000fe20003f44270 */
[----:B------:R-:W-:Y:S01]  /*6180*/  ULDC.64 UR4, c[0x0][0x208] ;  /* 0x0000820000047ab9 */ /* 0x000fe20000000a00 */
[----:B------:R-:W-:Y:S02]  /*6190*/  BSSY B1, `(.L_x_91) ;  /* 0x0000009000017945 */ /* 0x000fe40003800000 */
[----:B------:R-:W-:Y:S01]  /*61a0*/  FMUL R22, R22, R16 ;  /* 0x0000001016167220 */ /* 0x000fe20000400000 */
[----:B------:R-:W-:-:S03]  /*61b0*/  ISETP.GT.AND P0, PT, R0, RZ, P2 ;  /* 0x000000ff0000720c */ /* 0x000fc60001704270 */
[----:B------:R-:W-:-:S05]  /*61c0*/  FFMA R22, R224, R2, R22 ;  /* 0x00000002e0167223 */ /* 0x000fca0000000016 */
[----:B------:R-:W-:-:S05]  /*61d0*/  F2FP.F16.F32.PACK_AB R22, RZ, R22 ;  /* 0x00000016ff16723e */ /* 0x000fca00000000ff */
[----:B------:R1:W-:Y:S01]  /*61e0*/  @P1 STG.E.U16 desc[UR4][R4.64+0x40], R22 ;  /* 0x0000401604001986 */ /* 0x0003e2000c101504 */
[----:B------:R-:W-:Y:S05]  /*61f0*/  @!P0 BRA `(.L_x_92) ;  /* 0x0000000000088947 */ /* 0x000fea0003800000 */
[----:B------:R-:W-:Y:S02]  /*6200*/  ULDC.64 UR4, c[0x0][0x208] ;  /* 0x0000820000047ab9 */ /* 0x000fe40000000a00 */
[----:B------:R0:W5:Y:S03]  /*6210*/  LDG.E.LTC128B.U16 R17, desc[UR4][R18.64+0x42] ;  /* 0x0000420412117981 */ /* 0x000166000c1e1520 */
.L_x_92:
[----:B------:R-:W-:Y:S05]  /*6220*/  BSYNC B1 ;  /* 0x0000000000017941 */ /* 0x000fea0003800000 */
.L_x_91:
[----:B-1---5:R-:W-:Y:S01]  /*6230*/  HADD2.F32 R22, -RZ, R17.H0_H0 ;  /* 0x20000011ff167230 */ /* 0x022fe20000004100 */
[----:B------:R-:W-:Y:S01]  /*6240*/  ISETP.GT.AND P1, PT, R0, 0x8, P3 ;  /* 0x000000080000780c */ /* 0x000fe20001f24270 */
[----:B------:R-:W-:Y:S01]  /*6250*/  ULDC.64 UR4, c[0x0][0x208] ;  /* 0x0000820000047ab9 */ /* 0x000fe20000000a00 */
[----:B------:R-:W-:Y:S02]  /*6260*/  BSSY B1, `(.L_x_93) ;  /* 0x0000008000017945 */ /* 0x000fe40003800000 */
[----:B------:R-:W-:-:S04]  /*6270*/  FMUL R22, R22, R16 ;  /* 0x0000001016167220 */ /* 0x000fc80000400000 */
[----:B------:R-:W-:-:S05]  /*6280*/  FFMA R22, R225, R2, R22 ;  /* 0x00000002e1167223 */ /* 0x000fca0000000016 */
[----:B------:R-:W-:-:S05]  /*6290*/  F2FP.F16.F32.PACK_AB R22, RZ, R22 ;  /* 0x00000016ff16723e */ /* 0x000fca00000000ff */
[----:B------:R1:W-:Y:S01]  /*62a0*/  @P0 STG.E.U16 desc[UR4][R4.64+0x42], R22 ;  /* 0x0000421604000986 */ /* 0x0003e2000c101504 */
[----:B------:R-:W-:Y:S05]  /*62b0*/  @!P1 BRA `(.L_x_94) ;  /* 0x0000000000089947 */ /* 0x000fea0003800000 */
[----:B------:R-:W-:Y:S02]  /*62c0*/  ULDC.64 UR4, c[0x0][0x208] ;  /* 0x0000820000047ab9 */ /* 0x000fe40000000a00 */
[----:B------:R0:W5:Y:S03]  /*62d0*/  LDG.E.LTC128B.U16 R17, desc[UR4][R12.64+0x40] ;  /* 0x000040040c117981 */ /* 0x000166000c1e1520 */
.L_x_94:
[----:B------:R-:W-:Y:S05]  /*62e0*/  BSYNC B1 ;  /* 0x0000000000017941 */ /* 0x000fea0003800000 */
.L_x_93:
        /* <DEDUP_REMOVED lines=11> */
.L_x_96:
[----:B------:R-:W-:Y:S05]  /*63a0*/  BSYNC B1 ;  /* 0x0000000000017941 */ /* 0x000fea0003800000 */
.L_x_95:
[----:B-----5:R-:W-:Y:S01]  /*63b0*/  HADD2.F32 R23, -RZ, R17.H0_H0 ;  /* 0x20000011ff177230 */ /* 0x020fe20000004100 */
[----:B------:R-:W-:Y:S01]  /*63c0*/  ISETP.GT.AND P1, PT, R3, 0x28, PT ;  /* 0x000000280300780c */ /* 0x000fe20003f24270 */
[----:B------:R-:W-:Y:S01]  /*63d0*/  ULDC.64 UR4, c[0x0][0x208] ;  /* 0x0000820000047ab9 */ /* 0x000fe20000000a00 */
[----:B------:R-:W-:Y:S02]  /*63e0*/  BSSY B1, `(.L_x_97) ;  /* 0x0000009000017945 */ /* 0x000fe40003800000 */
[----:B-1----:R-:W-:Y:S01]  /*63f0*/  FMUL R22, R23, R16 ;  /* 0x0000001017167220 */ /* 0x002fe20000400000 */
[----:B------:R-:W-:-:S03]  /*6400*/  ISETP.GT.AND P5, PT, R0, RZ, P1 ;  /* 0x000000ff0000720c */ /* 0x000fc60000fa4270 */
[----:B------:R-:W-:-:S05]  /*6410*/  FFMA R22, R227, R2, R22 ;  /* 0x00000002e3167223 */ /* 0x000fca0000000016 */
[----:B------:R-:W-:-:S05]  /*6420*/  F2FP.F16.F32.PACK_AB R22, RZ, R22 ;  /* 0x00000016ff16723e */ /* 0x000fca00000000ff */
[----:B------:R1:W-:Y:S01]  /*6430*/  @P0 STG.E.U16 desc[UR4][R10.64+0x42], R22 ;  /* 0x000042160a000986 */ /* 0x0003e2000c101504 */
[----:B------:R-:W-:Y:S05]  /*6440*/  @!P5 BRA `(.L_x_98) ;  /* 0x000000000008d947 */ /* 0x000fea0003800000 */
[----:B------:R-:W-:Y:S02]  /*6450*/  ULDC.64 UR4, c[0x0][0x208] ;  /* 0x0000820000047ab9 */ /* 0x000fe40000000a00 */
[----:B------:R0:W5:Y:S03]  /*6460*/  LDG.E.LTC128B.U16 R17, desc[UR4][R18.64+0x50] ;  /* 0x0000500412117981 */ /* 0x000166000c1e1520 */
.L_x_98:
[----:B------:R-:W-:Y:S05]  /*6470*/  BSYNC B1 ;  /* 0x0000000000017941 */ /* 0x000fea0003800000 */
.L_x_97:
[----:B-----5:R-:W-:Y:S01]  /*6480*/  HADD2.F32 R23, -RZ, R17.H0_H0 ;  /* 0x20000011ff177230 */ /* 0x020fe20000004100 */
        /* <DEDUP_REMOVED lines=11> */
.L_x_100:
[----:B------:R-:W-:Y:S05]  /*6540*/  BSYNC B1 ;  /* 0x0000000000017941 */ /* 0x000fea0003800000 */
.L_x_99:
[----:B0----5:R-:W-:Y:S01]  /*6550*/  HADD2.F32 R23, -RZ, R17.H0_H0 ;  /* 0x20000011ff177230 */ /* 0x021fe20000004100 */
[----:B------:R-:W-:Y:S01]  /*6560*/  ISETP.GT.AND P5, PT, R0, 0x8, P1 ;  /* 0x000000080000780c */ /* 0x000fe20000fa4270 */
[----:B------:R-:W-:Y:S01]  /*6570*/  ULDC.64 UR4, c[0x0][0x208] ;  /* 0x0000820000047ab9 */ /* 0x000fe20000000a00 */
[----:B------:R-:W-:Y:S02]  /*6580*/  BSSY B1, `(.L_x_101) ;  /* 0x0000008000017945 */ /* 0x000fe40003800000 */
[----:B-1----:R-:W-:-:S04]  /*6590*/  FMUL R22, R23, R16 ;  /* 0x0000001017167220 */ /* 0x002fc80000400000 */
[----:B------:R-:W-:-:S05]  /*65a0*/  FFMA R22, R229, R2, R22 ;  /* 0x00000002e5167223 */ /* 0x000fca0000000016 */
[----:B------:R-:W-:-:S05]  /*65b0*/  F2FP.F16.F32.PACK_AB R22, RZ, R22 ;  /* 0x00000016ff16723e */ /* 0x000fca00000000ff */
[----:B------:R0:W-:Y:S01]  /*65c0*/  @P4 STG.E.U16 desc[UR4][R4.64+0x52], R22 ;  /* 0x0000521604004986 */ /* 0x0001e2000c101504 */
[----:B------:R-:W-:Y:S05]  /*65d0*/  @!P5 BRA `(.L_x_102) ;  /* 0x000000000008d947 */ /* 0x000fea0003800000 */
[----:B------:R-:W-:Y:S02]  /*65e0*/  ULDC.64 UR4, c[0x0][0x208] ;  /* 0x0000820000047ab9 */ /* 0x000fe40000000a00 */
[----:B------:R1:W5:Y:S03]  /*65f0*/  LDG.E.LTC128B.U16 R17, desc[UR4][R12.64+0x50] ;  /* 0x000050040c117981 */ /* 0x000366000c1e1520 */
.L_x_102:
[----:B------:R-:W-:Y:S05]  /*6600*/  BSYNC B1 ;  /* 0x0000000000017941 */ /* 0x000fea0003800000 */
.L_x_101:
[----:B-----5:R-:W-:Y:S01]  /*6610*/  HADD2.F32 R23, -RZ, R17.H0_H0 ;  /* 0x20000011ff177230 */ /* 0x020fe20000004100 */
        /* <DEDUP_REMOVED lines=10> */
.L_x_104:
[----:B------:R-:W-:Y:S05]  /*66c0*/  BSYNC B1 ;  /* 0x0000000000017941 */ /* 0x000fea0003800000 */
.L_x_103:
[----:B0----5:R-:W-:Y:S01]  /*66d0*/  HADD2.F32 R23, -RZ, R17.H0_H0 ;  /* 0x20000011ff177230 */ /* 0x021fe20000004100 */
        /* <DEDUP_REMOVED lines=10> */
.L_x_106:
[----:B------:R-:W-:Y:S05]  /*6780*/  BSYNC B1 ;  /* 0x0000000000017941 */ /* 0x000fea0003800000 */
.L_x_105:
        /* <DEDUP_REMOVED lines=11> */
.L_x_108:
[----:B------:R-:W-:Y:S05]  /*6840*/  BSYNC B1 ;  /* 0x0000000000017941 */ /* 0x000fea0003800000 */
.L_x_107:
        /* <DEDUP_REMOVED lines=11> */
.L_x_110:
[----:B------:R-:W-:Y:S05]  /*6900*/  BSYNC B1 ;  /* 0x0000000000017941 */ /* 0x000fea0003800000 */
.L_x_109:
        /* <DEDUP_REMOVED lines=11> */
.L_x_112:
[----:B------:R-:W-:Y:S05]  /*69c0*/  BSYNC B1 ;  /* 0x0000000000017941 */ /* 0x000fea0003800000 */
.L_x_111:
        /* <DEDUP_REMOVED lines=11> */
.L_x_114:
[----:B------:R-:W-:Y:S05]  /*6a80*/  BSYNC B1 ;  /* 0x0000000000017941 */ /* 0x000fea0003800000 */
.L_x_113:
        /* <DEDUP_REMOVED lines=11> */
.L_x_116:
[----:B------:R-:W-:Y:S05]  /*6b40*/  BSYNC B1 ;  /* 0x0000000000017941 */ /* 0x000fea0003800000 */
.L_x_115:
        /* <DEDUP_REMOVED lines=11> */
.L_x_118:
[----:B------:R-:W-:Y:S05]  /*6c00*/  BSYNC B1 ;  /* 0x0000000000017941 */ /* 0x000fea0003800000 */
.L_x_117:
        /* <DEDUP_REMOVED lines=11> */
.L_x_120:
[----:B------:R-:W-:Y:S05]  /*6cc0*/  BSYNC B1 ;  /* 0x0000000000017941 */ /* 0x000fea0003800000 */
.L_x_119:
[----:B0----5:R-:W-:Y:S01]  /*6cd0*/  HADD2.F32 R23, -RZ, R17.H0_H0 ;  /* 0x20000011ff177230 */ /* 0x021fe20000004100 */
        /* <DEDUP_REMOVED lines=11> */
.L_x_122:
[----:B------:R-:W-:Y:S05]  /*6d90*/  BSYNC B1 ;  /* 0x0000000000017941 */ /* 0x000fea0003800000 */
.L_x_121:
        /* <DEDUP_REMOVED lines=12> */
.L_x_124:
[----:B------:R-:W-:Y:S05]  /*6e60*/  BSYNC B1 ;  /* 0x0000000000017941 */ /* 0x000fea0003800000 */
.L_x_123:
        /* <DEDUP_REMOVED lines=11> */
.L_x_126:
[----:B------:R-:W-:Y:S05]  /*6f20*/  BSYNC B1 ;  /* 0x0000000000017941 */ /* 0x000fea0003800000 */
.L_x_125:
        /* <DEDUP_REMOVED lines=11> */
.L_x_128:
[----:B------:R-:W-:Y:S05]  /*6fe0*/  BSYNC B1 ;  /* 0x0000000000017941 */ /* 0x000fea0003800000 */
.L_x_127:
        /* <DEDUP_REMOVED lines=12> */
.L_x_130:
[----:B------:R-:W-:Y:S05]  /*70b0*/  BSYNC B1 ;  /* 0x0000000000017941 */ /* 0x000fea0003800000 */
.L_x_129:
        /* <DEDUP_REMOVED lines=12> */
.L_x_132:
[----:B------:R-:W-:Y:S05]  /*7180*/  BSYNC B1 ;  /* 0x0000000000017941 */ /* 0x000fea0003800000 */
.L_x_131:
        /* <DEDUP_REMOVED lines=11> */
.L_x_134:
[----:B------:R-:W-:Y:S05]  /*7240*/  BSYNC B1 ;  /* 0x0000000000017941 */ /* 0x000fea0003800000 */
.L_x_133:
        /* <DEDUP_REMOVED lines=11> */
.L_x_136:
[----:B------:R-:W-:Y:S05]  /*7300*/  BSYNC B1 ;  /* 0x0000000000017941 */ /* 0x000fea0003800000 */
.L_x_135:
        /* <DEDUP_REMOVED lines=11> */
.L_x_138:
[----:B------:R-:W-:Y:S05]  /*73c0*/  BSYNC B1 ;  /* 0x0000000000017941 */ /* 0x000fea0003800000 */
.L_x_137:
        /* <DEDUP_REMOVED lines=11> */
.L_x_140:
[----:B------:R-:W-:Y:S05]  /*7480*/  BSYNC B1 ;  /* 0x0000000000017941 */ /* 0x000fea0003800000 */
.L_x_139:
        /* <DEDUP_REMOVED lines=11> */
.L_x_142:
[----:B------:R-:W-:Y:S05]  /*7540*/  BSYNC B1 ;  /* 0x0000000000017941 */ /* 0x000fea0003800000 */
.L_x_141:
        /* <DEDUP_REMOVED lines=11> */
.L_x_144:
[----:B------:R-:W-:Y:S05]  /*7600*/  BSYNC B1 ;  /* 0x0000000000017941 */ /* 0x000fea0003800000 */
.L_x_143:
        /* <DEDUP_REMOVED lines=11> */
.L_x_146:
[----:B------:R-:W-:Y:S05]  /*76c0*/  BSYNC B1 ;  /* 0x0000000000017941 */ /* 0x000fea0003800000 */
.L_x_145:
        /* <DEDUP_REMOVED lines=11> */
.L_x_148:
[----:B------:R-:W-:Y:S05]  /*7780*/  BSYNC B1 ;  /* 0x0000000000017941 */ /* 0x000fea0003800000 */
.L_x_147:
        /* <DEDUP_REMOVED lines=11> */
.L_x_150:
[----:B------:R-:W-:Y:S05]  /*7840*/  BSYNC B1 ;  /* 0x0000000000017941 */ /* 0x000fea0003800000 */
.L_x_149:
        /* <DEDUP_REMOVED lines=11> */
.L_x_152:
[----:B------:R-:W-:Y:S05]  /*7900*/  BSYNC B1 ;  /* 0x0000000000017941 */ /* 0x000fea0003800000 */
.L_x_151:
        /* <DEDUP_REMOVED lines=12> */
.L_x_154:
[----:B------:R-:W-:Y:S05]  /*79d0*/  BSYNC B1 ;  /* 0x0000000000017941 */ /* 0x000fea0003800000 */
.L_x_153:
        /* <DEDUP_REMOVED lines=12> */
.L_x_156:
[----:B------:R-:W-:Y:S05]  /*7aa0*/  BSYNC B1 ;  /* 0x0000000000017941 */ /* 0x000fea0003800000 */
.L_x_155:
        /* <DEDUP_REMOVED lines=11> */
.L_x_158:
[----:B------:R-:W-:Y:S05]  /*7b60*/  BSYNC B1 ;  /* 0x0000000000017941 */ /* 0x000fea0003800000 */
.L_x_157:
        /* <DEDUP_REMOVED lines=11> */
.L_x_160:
[----:B------:R-:W-:Y:S05]  /*7c20*/  BSYNC B1 ;  /* 0x0000000000017941 */ /* 0x000fea0003800000 */
.L_x_159:
        /* <DEDUP_REMOVED lines=12> */
.L_x_162:
[----:B------:R-:W-:Y:S05]  /*7cf0*/  BSYNC B1 ;  /* 0x0000000000017941 */ /* 0x000fea0003800000 */
.L_x_161:
        /* <DEDUP_REMOVED lines=12> */
.L_x_164:
[----:B------:R-:W-:Y:S05]  /*7dc0*/  BSYNC B1 ;  /* 0x0000000000017941 */ /* 0x000fea0003800000 */
.L_x_163:
        /* <DEDUP_REMOVED lines=11> */
.L_x_166:
[----:B------:R-:W-:Y:S05]  /*7e80*/  BSYNC B1 ;  /* 0x0000000000017941 */ /* 0x000fea0003800000 */
.L_x_165:
        /* <DEDUP_REMOVED lines=11> */
.L_x_168:
[----:B------:R-:W-:Y:S05]  /*7f40*/  BSYNC B1 ;  /* 0x0000000000017941 */ /* 0x000fea0003800000 */
.L_x_167:
        /* <DEDUP_REMOVED lines=11> */
.L_x_170:
[----:B------:R-:W-:Y:S05]  /*8000*/  BSYNC B1 ;  /* 0x0000000000017941 */ /* 0x000fea0003800000 */
.L_x_169:
        /* <DEDUP_REMOVED lines=11> */
.L_x_172:
[----:B------:R-:W-:Y:S05]  /*80c0*/  BSYNC B1 ;  /* 0x0000000000017941 */ /* 0x000fea0003800000 */
.L_x_171:
        /* <DEDUP_REMOVED lines=11> */
.L_x_174:
[----:B------:R-:W-:Y:S05]  /*8180*/  BSYNC B1 ;  /* 0x0000000000017941 */ /* 0x000fea0003800000 */
.L_x_173:
        /* <DEDUP_REMOVED lines=11> */
.L_x_176:
[----:B------:R-:W-:Y:S05]  /*8240*/  BSYNC B1 ;  /* 0x0000000000017941 */ /* 0x000fea0003800000 */
.L_x_175:
        /* <DEDUP_REMOVED lines=11> */
.L_x_178:
[----:B------:R-:W-:Y:S05]  /*8300*/  BSYNC B1 ;  /* 0x0000000000017941 */ /* 0x000fea0003800000 */
.L_x_177:
        /* <DEDUP_REMOVED lines=11> */
.L_x_180:
[----:B------:R-:W-:Y:S05]  /*83c0*/  BSYNC B1 ;  /* 0x0000000000017941 */ /* 0x000fea0003800000 */
.L_x_179:
        /* <DEDUP_REMOVED lines=11> */
.L_x_182:
[----:B------:R-:W-:Y:S05]  /*8480*/  BSYNC B1 ;  /* 0x0000000000017941 */ /* 0x000fea0003800000 */
.L_x_181:
        /* <DEDUP_REMOVED lines=11> */
.L_x_184:
[----:B------:R-:W-:Y:S05]  /*8540*/  BSYNC B1 ;  /* 0x0000000000017941 */ /* 0x000fea0003800000 */
.L_x_183:
        /* <DEDUP_REMOVED lines=12> */
.L_x_186:
[----:B------:R-:W-:Y:S05]  /*8610*/  BSYNC B1 ;  /* 0x0000000000017941 */ /* 0x000fea0003800000 */
.L_x_185:
        /* <DEDUP_REMOVED lines=12> */
.L_x_188:
[----:B------:R-:W-:Y:S05]  /*86e0*/  BSYNC B1 ;  /* 0x0000000000017941 */ /* 0x000fea0003800000 */
.L_x_187:
        /* <DEDUP_REMOVED lines=11> */
.L_x_190:
[----:B------:R-:W-:Y:S05]  /*87a0*/  BSYNC B1 ;  /* 0x0000000000017941 */ /* 0x000fea0003800000 */
.L_x_189:
        /* <DEDUP_REMOVED lines=11> */
.L_x_192:
[----:B------:R-:W-:Y:S05]  /*8860*/  BSYNC B1 ;  /* 0x0000000000017941 */ /* 0x000fea0003800000 */
.L_x_191:
        /* <DEDUP_REMOVED lines=12> */
.L_x_194:
[----:B------:R-:W-:Y:S05]  /*8930*/  BSYNC B1 ;  /* 0x0000000000017941 */ /* 0x000fea0003800000 */
.L_x_193:
        /* <DEDUP_REMOVED lines=12> */
.L_x_196:
[----:B------:R-:W-:Y:S05]  /*8a00*/  BSYNC B1 ;  /* 0x0000000000017941 */ /* 0x000fea0003800000 */
.L_x_195:
        /* <DEDUP_REMOVED lines=11> */
.L_x_198:
[----:B------:R-:W-:Y:S05]  /*8ac0*/  BSYNC B1 ;  /* 0x0000000000017941 */ /* 0x000fea0003800000 */
.L_x_197:
        /* <DEDUP_REMOVED lines=11> */
.L_x_200:
[----:B------:R-:W-:Y:S05]  /*8b80*/  BSYNC B1 ;  /* 0x0000000000017941 */ /* 0x000fea0003800000 */
.L_x_199:
        /* <DEDUP_REMOVED lines=11> */
.L_x_202:
[----:B------:R-:W-:Y:S05]  /*8c40*/  BSYNC B1 ;  /* 0x0000000000017941 */ /* 0x000fea0003800000 */
.L_x_201:
        /* <DEDUP_REMOVED lines=11> */
.L_x_204:
[----:B------:R-:W-:Y:S05]  /*8d00*/  BSYNC B1 ;  /* 0x0000000000017941 */ /* 0x000fea0003800000 */
.L_x_203:
        /* <DEDUP_REMOVED lines=11> */
.L_x_206:
[----:B------:R-:W-:Y:S05]  /*8dc0*/  BSYNC B1 ;  /* 0x0000000000017941 */ /* 0x000fea0003800000 */
.L_x_205:
        /* <DEDUP_REMOVED lines=11> */
.L_x_208:
[----:B------:R-:W-:Y:S05]  /*8e80*/  BSYNC B1 ;  /* 0x0000000000017941 */ /* 0x000fea0003800000 */
.L_x_207:
        /* <DEDUP_REMOVED lines=11> */
.L_x_210:
[----:B------:R-:W-:Y:S05]  /*8f40*/  BSYNC B1 ;  /* 0x0000000000017941 */ /* 0x000fea0003800000 */
.L_x_209:
        /* <DEDUP_REMOVED lines=11> */
.L_x_212:
[----:B------:R-:W-:Y:S05]  /*9000*/  BSYNC B1 ;  /* 0x0000000000017941 */ /* 0x000fea0003800000 */
.L_x_211:
        /* <DEDUP_REMOVED lines=11> */
.L_x_214:
[----:B------:R-:W-:Y:S05]  /*90c0*/  BSYNC B1 ;  /* 0x0000000000017941 */ /* 0x000fea0003800000 */
.L_x_213:
        /* <DEDUP_REMOVED lines=11> */
.L_x_216:
[----:B------:R-:W-:Y:S05]  /*9180*/  BSYNC B1 ;  /* 0x0000000000017941 */ /* 0x000fea0003800000 */
.L_x_215:
        /* <DEDUP_REMOVED lines=12> */
.L_x_218:
[----:B------:R-:W-:Y:S05]  /*9250*/  BSYNC B1 ;  /* 0x0000000000017941 */ /* 0x000fea0003800000 */
.L_x_217:
        /* <DEDUP_REMOVED lines=12> */
.L_x_220:
[----:B------:R-:W-:Y:S05]  /*9320*/  BSYNC B1 ;  /* 0x0000000000017941 */ /* 0x000fea0003800000 */
.L_x_219:
        /* <DEDUP_REMOVED lines=11> */
.L_x_222:
[----:B------:R-:W-:Y:S05]  /*93e0*/  BSYNC B1 ;  /* 0x0000000000017941 */ /* 0x000fea0003800000 */
.L_x_221:
        /* <DEDUP_REMOVED lines=11> */
.L_x_224:
[----:B------:R-:W-:Y:S05]  /*94a0*/  BSYNC B1 ;  /* 0x0000000000017941 */ /* 0x000fea0003800000 */
.L_x_223:
        /* <DEDUP_REMOVED lines=12> */
.L_x_226:
[----:B------:R-:W-:Y:S05]  /*9570*/  BSYNC B1 ;  /* 0x0000000000017941 */ /* 0x000fea0003800000 */
.L_x_225:
        /* <DEDUP_REMOVED lines=12> */
.L_x_228:
[----:B------:R-:W-:Y:S05]  /*9640*/  BSYNC B1 ;  /* 0x0000000000017941 */ /* 0x000fea0003800000 */
.L_x_227:
        /* <DEDUP_REMOVED lines=11> */
.L_x_230:
[----:B------:R-:W-:Y:S05]  /*9700*/  BSYNC B1 ;  /* 0x0000000000017941 */ /* 0x000fea0003800000 */
.L_x_229:
        /* <DEDUP_REMOVED lines=11> */
.L_x_232:
[----:B------:R-:W-:Y:S05]  /*97c0*/  BSYNC B1 ;  /* 0x0000000000017941 */ /* 0x000fea0003800000 */
.L_x_231:
        /* <DEDUP_REMOVED lines=11> */
.L_x_234:
[----:B------:R-:W-:Y:S05]  /*9880*/  BSYNC B1 ;  /* 0x0000000000017941 */ /* 0x000fea0003800000 */
.L_x_233:
        /* <DEDUP_REMOVED lines=11> */
.L_x_236:
[----:B------:R-:W-:Y:S05]  /*9940*/  BSYNC B1 ;  /* 0x0000000000017941 */ /* 0x000fea0003800000 */
.L_x_235:
        /* <DEDUP_REMOVED lines=11> */
.L_x_238:
[----:B------:R-:W-:Y:S05]  /*9a00*/  BSYNC B1 ;  /* 0x0000000000017941 */ /* 0x000fea0003800000 */
.L_x_237:
        /* <DEDUP_REMOVED lines=11> */
.L_x_240:
[----:B------:R-:W-:Y:S05]  /*9ac0*/  BSYNC B1 ;  /* 0x0000000000017941 */ /* 0x000fea0003800000 */
.L_x_239:
        /* <DEDUP_REMOVED lines=11> */
.L_x_242:
[----:B------:R-:W-:Y:S05]  /*9b80*/  BSYNC B1 ;  /* 0x0000000000017941 */ /* 0x000fea0003800000 */
.L_x_241:
        /* <DEDUP_REMOVED lines=11> */
.L_x_244:
[----:B------:R-:W-:Y:S05]  /*9c40*/  BSYNC B1 ;  /* 0x0000000000017941 */ /* 0x000fea0003800000 */
.L_x_243:
        /* <DEDUP_REMOVED lines=11> */
.L_x_246:
[----:B------:R-:W-:Y:S05]  /*9d00*/  BSYNC B1 ;  /* 0x0000000000017941 */ /* 0x000fea0003800000 */
.L_x_245:
        /* <DEDUP_REMOVED lines=11> */
.L_x_248:
[----:B------:R-:W-:Y:S05]  /*9dc0*/  BSYNC B1 ;  /* 0x0000000000017941 */ /* 0x000fea0003800000 */
.L_x_247:
        /* <DEDUP_REMOVED lines=12> */
.L_x_250:
[----:B------:R-:W-:Y:S05]  /*9e90*/  BSYNC B1 ;  /* 0x0000000000017941 */ /* 0x000fea0003800000 */
.L_x_249:
        /* <DEDUP_REMOVED lines=12> */
.L_x_252:
[----:B------:R-:W-:Y:S05]  /*9f60*/  BSYNC B1 ;  /* 0x0000000000017941 */ /* 0x000fea0003800000 */
.L_x_251:
        /* <DEDUP_REMOVED lines=11> */
.L_x_254:
[----:B------:R-:W-:Y:S05]  /*a020*/  BSYNC B1 ;  /* 0x0000000000017941 */ /* 0x000fea0003800000 */
.L_x_253:
        /* <DEDUP_REMOVED lines=11> */
.L_x_256:
[----:B------:R-:W-:Y:S05]  /*a0e0*/  BSYNC B1 ;  /* 0x0000000000017941 */ /* 0x000fea0003800000 */
.L_x_255:
        /* <DEDUP_REMOVED lines=12> */
.L_x_258:
[----:B------:R-:W-:Y:S05]  /*a1b0*/  BSYNC B1 ;  /* 0x0000000000017941 */ /* 0x000fea0003800000 */
.L_x_257:
        /* <DEDUP_REMOVED lines=12> */
.L_x_260:
[----:B------:R-:W-:Y:S05]  /*a280*/  BSYNC B1 ;  /* 0x0000000000017941 */ /* 0x000fea0003800000 */
.L_x_259:
        /* <DEDUP_REMOVED lines=11> */
.L_x_262:
[----:B------:R-:W-:Y:S05]  /*a340*/  BSYNC B1 ;  /* 0x0000000000017941 */ /* 0x000fea0003800000 */
.L_x_261:
        /* <DEDUP_REMOVED lines=11> */
.L_x_264:
[----:B------:R-:W-:Y:S05]  /*a400*/  BSYNC B1 ;  /* 0x0000000000017941 */ /* 0x000fea0003800000 */
.L_x_263:
        /* <DEDUP_REMOVED lines=11> */
.L_x_266:
[----:B------:R-:W-:Y:S05]  /*a4c0*/  BSYNC B1 ;  /* 0x0000000000017941 */ /* 0x000fea0003800000 */
.L_x_265:
        /* <DEDUP_REMOVED lines=11> */
.L_x_268:
[----:B------:R-:W-:Y:S05]  /*a580*/  BSYNC B1 ;  /* 0x0000000000017941 */ /* 0x000fea0003800000 */
.L_x_267:
        /* <DEDUP_REMOVED lines=11> */
.L_x_270:
[----:B------:R-:W-:Y:S05]  /*a640*/  BSYNC B1 ;  /* 0x0000000000017941 */ /* 0x000fea0003800000 */
.L_x_269:
        /* <DEDUP_REMOVED lines=11> */
.L_x_272:
[----:B------:R-:W-:Y:S05]  /*a700*/  BSYNC B1 ;  /* 0x0000000000017941 */ /* 0x000fea0003800000 */
.L_x_271:
        /* <DEDUP_REMOVED lines=11> */
.L_x_274:
[----:B------:R-:W-:Y:S05]  /*a7c0*/  BSYNC B1 ;  /* 0x0000000000017941 */ /* 0x000fea0003800000 */
.L_x_273:
        /* <DEDUP_REMOVED lines=11> */
.L_x_276:
[----:B------:R-:W-:Y:S05]  /*a880*/  BSYNC B1 ;  /* 0x0000000000017941 */ /* 0x000fea0003800000 */
.L_x_275:
        /* <DEDUP_REMOVED lines=11> */
.L_x_278:
[----:B------:R-:W-:Y:S05]  /*a940*/  BSYNC B1 ;  /* 0x0000000000017941 */ /* 0x000fea0003800000 */
.L_x_277:
        /* <DEDUP_REMOVED lines=11> */
.L_x_280:
[----:B------:R-:W-:Y:S05]  /*aa00*/  BSYNC B1 ;  /* 0x0000000000017941 */ /* 0x000fea0003800000 */
.L_x_279:
        /* <DEDUP_REMOVED lines=12> */
.L_x_282:
[----:B------:R-:W-:Y:S05]  /*aad0*/  BSYNC B1 ;  /* 0x0000000000017941 */ /* 0x000fea0003800000 */
.L_x_281:
        /* <DEDUP_REMOVED lines=12> */
.L_x_284:
[----:B------:R-:W-:Y:S05]  /*aba0*/  BSYNC B1 ;  /* 0x0000000000017941 */ /* 0x000fea0003800000 */
.L_x_283:
        /* <DEDUP_REMOVED lines=11> */
.L_x_286:
[----:B------:R-:W-:Y:S05]  /*ac60*/  BSYNC B1 ;  /* 0x0000000000017941 */ /* 0x000fea0003800000 */
.L_x_285:
        /* <DEDUP_REMOVED lines=11> */
.L_x_288:
[----:B------:R-:W-:Y:S05]  /*ad20*/  BSYNC B1 ;  /* 0x0000000000017941 */ /* 0x000fea0003800000 */
.L_x_287:
        /* <DEDUP_REMOVED lines=12> */
.L_x_290:
[----:B------:R-:W-:Y:S05]  /*adf0*/  BSYNC B1 ;  /* 0x0000000000017941 */ /* 0x000fea0003800000 */
.L_x_289:
        /* <DEDUP_REMOVED lines=12> */
.L_x_292:
[----:B------:R-:W-:Y:S05]  /*aec0*/  BSYNC B1 ;  /* 0x0000000000017941 */ /* 0x000fea0003800000 */
.L_x_291:
        /* <DEDUP_REMOVED lines=11> */
.L_x_294:
[----:B------:R-:W-:Y:S05]  /*af80*/  BSYNC B1 ;  /* 0x0000000000017941 */ /* 0x000fea0003800000 */
.L_x_293:
        /* <DEDUP_REMOVED lines=11> */
.L_x_296:
[----:B------:R-:W-:Y:S05]  /*b040*/  BSYNC B1 ;  /* 0x0000000000017941 */ /* 0x000fea0003800000 */
.L_x_295:
        /* <DEDUP_REMOVED lines=11> */
.L_x_298:
[----:B------:R-:W-:Y:S05]  /*b100*/  BSYNC B1 ;  /* 0x0000000000017941 */ /* 0x000fea0003800000 */
.L_x_297:
        /* <DEDUP_REMOVED lines=11> */
.L_x_300:
[----:B------:R-:W-:Y:S05]  /*b1c0*/  BSYNC B1 ;  /* 0x0000000000017941 */ /* 0x000fea0003800000 */
.L_x_299:
        /* <DEDUP_REMOVED lines=11> */
.L_x_302:
[----:B------:R-:W-:Y:S05]  /*b280*/  BSYNC B1 ;  /* 0x0000000000017941 */ /* 0x000fea0003800000 */
.L_x_301:
        /* <DEDUP_REMOVED lines=11> */
.L_x_304:
[----:B------:R-:W-:Y:S05]  /*b340*/  BSYNC B1 ;  /* 0x0000000000017941 */ /* 0x000fea0003800000 */
.L_x_303:
        /* <DEDUP_REMOVED lines=11> */
.L_x_306:
[----:B------:R-:W-:Y:S05]  /*b400*/  BSYNC B1 ;  /* 0x0000000000017941 */ /* 0x000fea0003800000 */
.L_x_305:
        /* <DEDUP_REMOVED lines=11> */
.L_x_308:
[----:B------:R-:W-:Y:S05]  /*b4c0*/  BSYNC B1 ;  /* 0x0000000000017941 */ /* 0x000fea0003800000 */
.L_x_307:
        /* <DEDUP_REMOVED lines=11> */
.L_x_310:
[----:B------:R-:W-:Y:S05]  /*b580*/  BSYNC B1 ;  /* 0x0000000000017941 */ /* 0x000fea0003800000 */
.L_x_309:
        /* <DEDUP_REMOVED lines=11> */
.L_x_312:
[----:B------:R-:W-:Y:S05]  /*b640*/  BSYNC B1 ;  /* 0x0000000000017941 */ /* 0x000fea0003800000 */
.L_x_311:
        /* <DEDUP_REMOVED lines=12> */
.L_x_314:
[----:B------:R-:W-:Y:S05]  /*b710*/  BSYNC B1 ;  /* 0x0000000000017941 */ /* 0x000fea0003800000 */
.L_x_313:
        /* <DEDUP_REMOVED lines=12> */
.L_x_316:
[----:B------:R-:W-:Y:S05]  /*b7e0*/  BSYNC B1 ;  /* 0x0000000000017941 */ /* 0x000fea0003800000 */
.L_x_315:
        /* <DEDUP_REMOVED lines=11> */
.L_x_318:
[----:B------:R-:W-:Y:S05]  /*b8a0*/  BSYNC B1 ;  /* 0x0000000000017941 */ /* 0x000fea0003800000 */
.L_x_317:
        /* <DEDUP_REMOVED lines=11> */
.L_x_320:
[----:B------:R-:W-:Y:S05]  /*b960*/  BSYNC B1 ;  /* 0x0000000000017941 */ /* 0x000fea0003800000 */
.L_x_319:
        /* <DEDUP_REMOVED lines=12> */
.L_x_322:
[----:B------:R-:W-:Y:S05]  /*ba30*/  BSYNC B1 ;  /* 0x0000000000017941 */ /* 0x000fea0003800000 */
.L_x_321:
        /* <DEDUP_REMOVED lines=12> */
.L_x_324:
[----:B------:R-:W-:Y:S05]  /*bb00*/  BSYNC B1 ;  /* 0x0000000000017941 */ /* 0x000fea0003800000 */
.L_x_323:
        /* <DEDUP_REMOVED lines=11> */
.L_x_326:
[----:B------:R-:W-:Y:S05]  /*bbc0*/  BSYNC B1 ;  /* 0x0000000000017941 */ /* 0x000fea0003800000 */
.L_x_325:
        /* <DEDUP_REMOVED lines=11> */
.L_x_328:
[----:B------:R-:W-:Y:S05]  /*bc80*/  BSYNC B1 ;  /* 0x0000000000017941 */ /* 0x000fea0003800000 */
.L_x_327:
        /* <DEDUP_REMOVED lines=11> */
.L_x_330:
[----:B------:R-:W-:Y:S05]  /*bd40*/  BSYNC B1 ;  /* 0x0000000000017941 */ /* 0x000fea0003800000 */
.L_x_329:
        /* <DEDUP_REMOVED lines=11> */
.L_x_332:
[----:B------:R-:W-:Y:S05]  /*be00*/  BSYNC B1 ;  /* 0x0000000000017941 */ /* 0x000fea0003800000 */
.L_x_331:
        /* <DEDUP_REMOVED lines=11> */
.L_x_334:
[----:B------:R-:W-:Y:S05]  /*bec0*/  BSYNC B1 ;  /* 0x0000000000017941 */ /* 0x000fea0003800000 */
.L_x_333:
        /* <DEDUP_REMOVED lines=11> */
.L_x_336:
[----:B------:R-:W-:Y:S05]  /*bf80*/  BSYNC B1 ;  /* 0x0000000000017941 */ /* 0x000fea0003800000 */
.L_x_335:
        /* <DEDUP_REMOVED lines=11> */
.L_x_338:
[----:B------:R-:W-:Y:S05]  /*c040*/  BSYNC B1 ;  /* 0x0000000000017941 */ /* 0x000fea0003800000 */
.L_x_337:
        /* <DEDUP_REMOVED lines=11> */
.L_x_340:
[----:B------:R-:W-:Y:S05]  /*c100*/  BSYNC B1 ;  /* 0x0000000000017941 */ /* 0x000fea0003800000 */
.L_x_339:
        /* <DEDUP_REMOVED lines=11> */
.L_x_342:
[----:B------:R-:W-:Y:S05]  /*c1c0*/  BSYNC B1 ;  /* 0x0000000000017941 */ /* 0x000fea0003800000 */
.L_x_341:
        /* <DEDUP_REMOVED lines=11> */
.L_x_344:
[----:B------:R-:W-:Y:S05]  /*c280*/  BSYNC B1 ;  /* 0x0000000000017941 */ /* 0x000fea0003800000 */
.L_x_343:
        /* <DEDUP_REMOVED lines=12> */
.L_x_346:
[----:B------:R-:W-:Y:S05]  /*c350*/  BSYNC B1 ;  /* 0x0000000000017941 */ /* 0x000fea0003800000 */
.L_x_345:
        /* <DEDUP_REMOVED lines=12> */
.L_x_348:
[----:B------:R-:W-:Y:S05]  /*c420*/  BSYNC B1 ;  /* 0x0000000000017941 */ /* 0x000fea0003800000 */
.L_x_347:
        /* <DEDUP_REMOVED lines=11> */
.L_x_350:
[----:B------:R-:W-:Y:S05]  /*c4e0*/  BSYNC B1 ;  /* 0x0000000000017941 */ /* 0x000fea0003800000 */
.L_x_349:
        /* <DEDUP_REMOVED lines=11> */
.L_x_352:
[----:B------:R-:W-:Y:S05]  /*c5a0*/  BSYNC B1 ;  /* 0x0000000000017941 */ /* 0x000fea0003800000 */
.L_x_351:
        /* <DEDUP_REMOVED lines=12> */
.L_x_354:
[----:B------:R-:W-:Y:S05]  /*c670*/  BSYNC B1 ;  /* 0x0000000000017941 */ /* 0x000fea0003800000 */
.L_x_353:
        /* <DEDUP_REMOVED lines=12> */
.L_x_356:
[----:B------:R-:W-:Y:S05]  /*c740*/  BSYNC B1 ;  /* 0x0000000000017941 */ /* 0x000fea0003800000 */
.L_x_355:
        /* <DEDUP_REMOVED lines=11> */
.L_x_358:
[----:B------:R-:W-:Y:S05]  /*c800*/  BSYNC B1 ;  /* 0x0000000000017941 */ /* 0x000fea0003800000 */
.L_x_357:
        /* <DEDUP_REMOVED lines=11> */
.L_x_360:
[----:B------:R-:W-:Y:S05]  /*c8c0*/  BSYNC B1 ;  /* 0x0000000000017941 */ /* 0x000fea0003800000 */
.L_x_359:
        /* <DEDUP_REMOVED lines=11> */
.L_x_362:
[----:B------:R-:W-:Y:S05]  /*c980*/  BSYNC B1 ;  /* 0x0000000000017941 */ /* 0x000fea0003800000 */
.L_x_361:
        /* <DEDUP_REMOVED lines=11> */
.L_x_364:
[----:B------:R-:W-:Y:S05]  /*ca40*/  BSYNC B1 ;  /* 0x0000000000017941 */ /* 0x000fea0003800000 */
.L_x_363:
        /* <DEDUP_REMOVED lines=11> */
.L_x_366:
[----:B------:R-:W-:Y:S05]  /*cb00*/  BSYNC B1 ;  /* 0x0000000000017941 */ /* 0x000fea0003800000 */
.L_x_365:
        /* <DEDUP_REMOVED lines=11> */
.L_x_368:
[----:B------:R-:W-:Y:S05]  /*cbc0*/  BSYNC B1 ;  /* 0x0000000000017941 */ /* 0x000fea0003800000 */
.L_x_367:
        /* <DEDUP_REMOVED lines=11> */
.L_x_370:
[----:B------:R-:W-:Y:S05]  /*cc80*/  BSYNC B1 ;  /* 0x0000000000017941 */ /* 0x000fea0003800000 */
.L_x_369:
        /* <DEDUP_REMOVED lines=11> */
.L_x_372:
[----:B------:R-:W-:Y:S05]  /*cd40*/  BSYNC B1 ;  /* 0x0000000000017941 */ /* 0x000fea0003800000 */
.L_x_371:
        /* <DEDUP_REMOVED lines=11> */
.L_x_374:
[----:B------:R-:W-:Y:S05]  /*ce00*/  BSYNC B1 ;  /* 0x0000000000017941 */ /* 0x000fea0003800000 */
.L_x_373:
        /* <DEDUP_REMOVED lines=11> */
.L_x_376:
[----:B------:R-:W-:Y:S05]  /*cec0*/  BSYNC B1 ;  /* 0x0000000000017941 */ /* 0x000fea0003800000 */
.L_x_375:
        /* <DEDUP_REMOVED lines=12> */
.L_x_378:
[----:B------:R-:W-:Y:S05]  /*cf90*/  BSYNC B1 ;  /* 0x0000000000017941 */ /* 0x000fea0003800000 */
.L_x_377:
        /* <DEDUP_REMOVED lines=12> */
.L_x_380:
[----:B------:R-:W-:Y:S05]  /*d060*/  BSYNC B1 ;  /* 0x0000000000017941 */ /* 0x000fea0003800000 */
.L_x_379:
        /* <DEDUP_REMOVED lines=11> */
.L_x_382:
[----:B------:R-:W-:Y:S05]  /*d120*/  BSYNC B1 ;  /* 0x0000000000017941 */ /* 0x000fea0003800000 */
.L_x_381:
        /* <DEDUP_REMOVED lines=11> */
.L_x_384:
[----:B------:R-:W-:Y:S05]  /*d1e0*/  BSYNC B1 ;  /* 0x0000000000017941 */ /* 0x000fea0003800000 */
.L_x_383:
        /* <DEDUP_REMOVED lines=12> */
.L_x_386:
[----:B------:R-:W-:Y:S05]  /*d2b0*/  BSYNC B1 ;  /* 0x0000000000017941 */ /* 0x000fea0003800000 */
.L_x_385:
        /* <DEDUP_REMOVED lines=12> */
.L_x_388:
[----:B------:R-:W-:Y:S05]  /*d380*/  BSYNC B1 ;  /* 0x0000000000017941 */ /* 0x000fea0003800000 */
.L_x_387:
        /* <DEDUP_REMOVED lines=11> */
.L_x_390:
[----:B------:R-:W-:Y:S05]  /*d440*/  BSYNC B1 ;  /* 0x0000000000017941 */ /* 0x000fea0003800000 */
.L_x_389:
        /* <DEDUP_REMOVED lines=11> */
.L_x_392:
[----:B------:R-:W-:Y:S05]  /*d500*/  BSYNC B1 ;  /* 0x0000000000017941 */ /* 0x000fea0003800000 */
.L_x_391:
        /* <DEDUP_REMOVED lines=11> */
.L_x_394:
[----:B------:R-:W-:Y:S05]  /*d5c0*/  BSYNC B1 ;  /* 0x0000000000017941 */ /* 0x000fea0003800000 */
.L_x_393:
        /* <DEDUP_REMOVED lines=11> */
.L_x_396:
[----:B------:R-:W-:Y:S05]  /*d680*/  BSYNC B1 ;  /* 0x0000000000017941 */ /* 0x000fea0003800000 */
.L_x_395:
        /* <DEDUP_REMOVED lines=11> */
.L_x_398:
[----:B------:R-:W-:Y:S05]  /*d740*/  BSYNC B1 ;  /* 0x0000000000017941 */ /* 0x000fea0003800000 */
.L_x_397:
        /* <DEDUP_REMOVED lines=11> */
.L_x_400:
[----:B------:R-:W-:Y:S05]  /*d800*/  BSYNC B1 ;  /* 0x0000000000017941 */ /* 0x000fea0003800000 */
.L_x_399:
        /* <DEDUP_REMOVED lines=11> */
.L_x_402:
[----:B------:R-:W-:Y:S05]  /*d8c0*/  BSYNC B1 ;  /* 0x0000000000017941 */ /* 0x000fea0003800000 */
.L_x_401:
        /* <DEDUP_REMOVED lines=11> */
.L_x_404:
[----:B------:R-:W-:Y:S05]  /*d980*/  BSYNC B1 ;  /* 0x0000000000017941 */ /* 0x000fea0003800000 */
.L_x_403:
        /* <DEDUP_REMOVED lines=11> */
.L_x_406:
[----:B------:R-:W-:Y:S05]  /*da40*/  BSYNC B1 ;  /* 0x0000000000017941 */ /* 0x000fea0003800000 */
.L_x_405:
        /* <DEDUP_REMOVED lines=11> */
.L_x_408:
[----:B------:R-:W-:Y:S05]  /*db00*/  BSYNC B1 ;  /* 0x0000000000017941 */ /* 0x000fea0003800000 */
.L_x_407:
        /* <DEDUP_REMOVED lines=12> */
.L_x_410:
[----:B------:R-:W-:Y:S05]  /*dbd0*/  BSYNC B1 ;  /* 0x0000000000017941 */ /* 0x000fea0003800000 */
.L_x_409:
        /* <DEDUP_REMOVED lines=12> */
.L_x_412:
[----:B------:R-:W-:Y:S05]  /*dca0*/  BSYNC B1 ;  /* 0x0000000000017941 */ /* 0x000fea0003800000 */
.L_x_411:
        /* <DEDUP_REMOVED lines=11> */
.L_x_414:
[----:B------:R-:W-:Y:S05]  /*dd60*/  BSYNC B1 ;  /* 0x0000000000017941 */ /* 0x000fea0003800000 */
.L_x_413:
        /* <DEDUP_REMOVED lines=11> */
.L_x_416:
[----:B------:R-:W-:Y:S05]  /*de20*/  BSYNC B1 ;  /* 0x0000000000017941 */ /* 0x000fea0003800000 */
.L_x_415:
        /* <DEDUP_REMOVED lines=12> */
.L_x_418:
[----:B------:R-:W-:Y:S05]  /*def0*/  BSYNC B1 ;  /* 0x0000000000017941 */ /* 0x000fea0003800000 */
.L_x_417:
        /* <DEDUP_REMOVED lines=12> */
.L_x_420:
[----:B------:R-:W-:Y:S05]  /*dfc0*/  BSYNC B1 ;  /* 0x0000000000017941 */ /* 0x000fea0003800000 */
.L_x_419:
        /* <DEDUP_REMOVED lines=11> */
.L_x_422:
[----:B------:R-:W-:Y:S05]  /*e080*/  BSYNC B1 ;  /* 0x0000000000017941 */ /* 0x000fea0003800000 */
.L_x_421:
        /* <DEDUP_REMOVED lines=11> */
.L_x_424:
[----:B------:R-:W-:Y:S05]  /*e140*/  BSYNC B1 ;  /* 0x0000000000017941 */ /* 0x000fea0003800000 */
.L_x_423:
        /* <DEDUP_REMOVED lines=11> */
.L_x_426:
[----:B------:R-:W-:Y:S05]  /*e200*/  BSYNC B1 ;  /* 0x0000000000017941 */ /* 0x000fea0003800000 */
.L_x_425:
        /* <DEDUP_REMOVED lines=11> */
.L_x_428:
[----:B------:R-:W-:Y:S05]  /*e2c0*/  BSYNC B1 ;  /* 0x0000000000017941 */ /* 0x000fea0003800000 */
.L_x_427:
        /* <DEDUP_REMOVED lines=11> */
.L_x_430:
[----:B------:R-:W-:Y:S05]  /*e380*/  BSYNC B1 ;  /* 0x0000000000017941 */ /* 0x000fea0003800000 */
.L_x_429:
        /* <DEDUP_REMOVED lines=11> */
.L_x_432:
[----:B------:R-:W-:Y:S05]  /*e440*/  BSYNC B1 ;  /* 0x0000000000017941 */ /* 0x000fea0003800000 */
.L_x_431:
        /* <DEDUP_REMOVED lines=11> */
.L_x_434:
[----:B------:R-:W-:Y:S05]  /*e500*/  BSYNC B1 ;  /* 0x0000000000017941 */ /* 0x000fea0003800000 */
.L_x_433:
        /* <DEDUP_REMOVED lines=11> */
.L_x_436:
[----:B------:R-:W-:Y:S05]  /*e5c0*/  BSYNC B1 ;  /* 0x0000000000017941 */ /* 0x000fea0003800000 */
.L_x_435:
        /* <DEDUP_REMOVED lines=11> */
.L_x_438:
[----:B------:R-:W-:Y:S05]  /*e680*/  BSYNC B1 ;  /* 0x0000000000017941 */ /* 0x000fea0003800000 */
.L_x_437:
        /* <DEDUP_REMOVED lines=11> */
.L_x_440:
[----:B------:R-:W-:Y:S05]  /*e740*/  BSYNC B1 ;  /* 0x0000000000017941 */ /* 0x000fea0003800000 */
.L_x_439:
        /* <DEDUP_REMOVED lines=12> */
.L_x_442:
[----:B------:R-:W-:Y:S05]  /*e810*/  BSYNC B1 ;  /* 0x0000000000017941 */ /* 0x000fea0003800000 */
.L_x_441:
        /* <DEDUP_REMOVED lines=12> */
.L_x_444:
[----:B------:R-:W-:Y:S05]  /*e8e0*/  BSYNC B1 ;  /* 0x0000000000017941 */ /* 0x000fea0003800000 */
.L_x_443:
        /* <DEDUP_REMOVED lines=11> */
.L_x_446:
[----:B------:R-:W-:Y:S05]  /*e9a0*/  BSYNC B1 ;  /* 0x0000000000017941 */ /* 0x000fea0003800000 */
.L_x_445:
        /* <DEDUP_REMOVED lines=11> */
.L_x_448:
[----:B------:R-:W-:Y:S05]  /*ea60*/  BSYNC B1 ;  /* 0x0000000000017941 */ /* 0x000fea0003800000 */
.L_x_447:
        /* <DEDUP_REMOVED lines=12> */
.L_x_450:
[----:B------:R-:W-:Y:S05]  /*eb30*/  BSYNC B1 ;  /* 0x0000000000017941 */ /* 0x000fea0003800000 */
.L_x_449:
        /* <DEDUP_REMOVED lines=12> */
.L_x_452:
[----:B------:R-:W-:Y:S05]  /*ec00*/  BSYNC B1 ;  /* 0x0000000000017941 */ /* 0x000fea0003800000 */
.L_x_451:
        /* <DEDUP_REMOVED lines=11> */
.L_x_454:
[----:B------:R-:W-:Y:S05]  /*ecc0*/  BSYNC B1 ;  /* 0x0000000000017941 */ /* 0x000fea0003800000 */
.L_x_453:
        /* <DEDUP_REMOVED lines=11> */
.L_x_456:
[----:B------:R-:W-:Y:S05]  /*ed80*/  BSYNC B1 ;  /* 0x0000000000017941 */ /* 0x000fea0003800000 */
.L_x_455:
        /* <DEDUP_REMOVED lines=11> */
.L_x_458:
[----:B------:R-:W-:Y:S05]  /*ee40*/  BSYNC B1 ;  /* 0x0000000000017941 */ /* 0x000fea0003800000 */
.L_x_457:
        /* <DEDUP_REMOVED lines=11> */
.L_x_460:
[----:B------:R-:W-:Y:S05]  /*ef00*/  BSYNC B1 ;  /* 0x0000000000017941 */ /* 0x000fea0003800000 */
.L_x_459:
        /* <DEDUP_REMOVED lines=11> */
.L_x_462:
[----:B------:R-:W-:Y:S05]  /*efc0*/  BSYNC B1 ;  /* 0x0000000000017941 */ /* 0x000fea0003800000 */
.L_x_461:
        /* <DEDUP_REMOVED lines=11> */
.L_x_464:
[----:B------:R-:W-:Y:S05]  /*f080*/  BSYNC B1 ;  /* 0x0000000000017941 */ /* 0x000fea0003800000 */
.L_x_463:
        /* <DEDUP_REMOVED lines=11> */
.L_x_466:
[----:B------:R-:W-:Y:S05]  /*f140*/  BSYNC B1 ;  /* 0x0000000000017941 */ /* 0x000fea0003800000 */
.L_x_465:
        /* <DEDUP_REMOVED lines=11> */
.L_x_468:
[----:B------:R-:W-:Y:S05]  /*f200*/  BSYNC B1 ;  /* 0x0000000000017941 */ /* 0x000fea0003800000 */
.L_x_467:
        /* <DEDUP_REMOVED lines=11> */
.L_x_470:
[----:B------:R-:W-:Y:S05]  /*f2c0*/  BSYNC B1 ;  /* 0x0000000000017941 */ /* 0x000fea0003800000 */
.L_x_469:
        /* <DEDUP_REMOVED lines=11> */
.L_x_472:
[----:B------:R-:W-:Y:S05]  /*f380*/  BSYNC B1 ;  /* 0x0000000000017941 */ /* 0x000fea0003800000 */
.L_x_471:
        /* <DEDUP_REMOVED lines=12> */
.L_x_474:
[----:B------:R-:W-:Y:S05]  /*f450*/  BSYNC B1 ;  /* 0x0000000000017941 */ /* 0x000fea0003800000 */
.L_x_473:
        /* <DEDUP_REMOVED lines=12> */
.L_x_476:
[----:B------:R-:W-:Y:S05]  /*f520*/  BSYNC B1 ;  /* 0x0000000000017941 */ /* 0x000fea0003800000 */
.L_x_475:
        /* <DEDUP_REMOVED lines=11> */
.L_x_478:
[----:B------:R-:W-:Y:S05]  /*f5e0*/  BSYNC B1 ;  /* 0x0000000000017941 */ /* 0x000fea0003800000 */
.L_x_477:
        /* <DEDUP_REMOVED lines=11> */
.L_x_480:
[----:B------:R-:W-:Y:S05]  /*f6a0*/  BSYNC B1 ;  /* 0x0000000000017941 */ /* 0x000fea0003800000 */
.L_x_479:
        /* <DEDUP_REMOVED lines=12> */
.L_x_482:
[----:B------:R-:W-:Y:S05]  /*f770*/  BSYNC B1 ;  /* 0x0000000000017941 */ /* 0x000fea0003800000 */
.L_x_481:
        /* <DEDUP_REMOVED lines=12> */
.L_x_484:
[----:B------:R-:W-:Y:S05]  /*f840*/  BSYNC B1 ;  /* 0x0000000000017941 */ /* 0x000fea0003800000 */
.L_x_483:
[----:B-----5:R-:W-:Y:S01]  /*f850*/  HADD2.F32 R3, -RZ, R17.H0_H0 ;  /* 0x20000011ff037230 */ /* 0x020fe20000004100 */
[----:B------:R-:W-:Y:S01]  /*f860*/  ISETP.GT.AND P5, PT, R0, 0x8, P1 ;  /* 0x000000080000780c */ /* 0x000fe20000fa4270 */
[----:B------:R-:W-:Y:S01]  /*f870*/  ULDC.64 UR4, c[0x0][0x208] ;  /* 0x0000820000047ab9 */ /* 0x000fe20000000a00 */
[----:B------:R-:W-:Y:S02]  /*f880*/  BSSY B1, `(.L_x_485) ;  /* 0x0000008000017945 */ /* 0x000fe40003800000 */
[----:B0-2---:R-:W-:-:S04]  /*f890*/  FMUL R18, R3, R16 ;  /* 0x0000001003127220 */ /* 0x005fc80000400000 */
[----:B------:R-:W-:-:S05]  /*f8a0*/  FFMA R18, R37, R2, R18 ;  /* 0x0000000225127223 */ /* 0x000fca0000000012 */
[----:B------:R-:W-:-:S05]  /*f8b0*/  F2FP.F16.F32.PACK_AB R18, RZ, R18 ;  /* 0x00000012ff12723e */ /* 0x000fca00000000ff */
[----:B------:R0:W-:Y:S01]  /*f8c0*/  @P4 STG.E.U16 desc[UR4][R4.64+0x1d2], R18 ;  /* 0x0001d21204004986 */ /* 0x0001e2000c101504 */
[----:B------:R-:W-:Y:S05]  /*f8d0*/  @!P5 BRA `(.L_x_486) ;  /* 0x000000000008d947 */ /* 0x000fea0003800000 */
[----:B------:R-:W-:Y:S02]  /*f8e0*/  ULDC.64 UR4, c[0x0][0x208] ;  /* 0x0000820000047ab9 */ /* 0x000fe40000000a00 */
[----:B------:R2:W5:Y:S03]  /*f8f0*/  LDG.E.LTC128B.U16 R17, desc[UR4][R12.64+0x1d0] ;  /* 0x0001d0040c117981 */ /* 0x000566000c1e1520 */
.L_x_486:
[----:B------:R-:W-:Y:S05]  /*f900*/  BSYNC B1 ;  /* 0x0000000000017941 */ /* 0x000fea0003800000 */
.L_x_485:
        /* <DEDUP_REMOVED lines=11> */
.L_x_488:
[----:B------:R-:W-:Y:S05]  /*f9c0*/  BSYNC B1 ;  /* 0x0000000000017941 */ /* 0x000fea0003800000 */
.L_x_487:
        /* <DEDUP_REMOVED lines=11> */
.L_x_490:
[----:B------:R-:W-:Y:S05]  /*fa80*/  BSYNC B1 ;  /* 0x0000000000017941 */ /* 0x000fea0003800000 */
.L_x_489:
        /* <DEDUP_REMOVED lines=11> */
.L_x_492:
[----:B------:R-:W-:Y:S05]  /*fb40*/  BSYNC B1 ;  /* 0x0000000000017941 */ /* 0x000fea0003800000 */
.L_x_491:
        /* <DEDUP_REMOVED lines=11> */
.L_x_494:
[----:B------:R-:W-:Y:S05]  /*fc00*/  BSYNC B1 ;  /* 0x0000000000017941 */ /* 0x000fea0003800000 */
.L_x_493:
        /* <DEDUP_REMOVED lines=11> */
.L_x_496:
[----:B------:R-:W-:Y:S05]  /*fcc0*/  BSYNC B1 ;  /* 0x0000000000017941 */ /* 0x000fea0003800000 */
.L_x_495:
        /* <DEDUP_REMOVED lines=11> */
.L_x_498:
[----:B------:R-:W-:Y:S05]  /*fd80*/  BSYNC B1 ;  /* 0x0000000000017941 */ /* 0x000fea0003800000 */
.L_x_497:
        /* <DEDUP_REMOVED lines=11> */
.L_x_500:
[----:B------:R-:W-:Y:S05]  /*fe40*/  BSYNC B1 ;  /* 0x0000000000017941 */ /* 0x000fea0003800000 */
.L_x_499:
        /* <DEDUP_REMOVED lines=11> */
.L_x_502:
[----:B------:R-:W-:Y:S05]  /*ff00*/  BSYNC B1 ;  /* 0x0000000000017941 */ /* 0x000fea0003800000 */
.L_x_501:
        /* <DEDUP_REMOVED lines=11> */
.L_x_504:
[----:B------:R-:W-:Y:S05]  /*ffc0*/  BSYNC B1 ;  /* 0x0000000000017941 */ /* 0x000fea0003800000 */
.L_x_503:
[----:B------:R-:W-:Y:S05]  /*ffd0*/  @!P0 BRA `(.L_x_505) ;  /* 0x0000004000ec8947 */ /* 0x000fea0003800000 */
[----:B-----5:R-:W-:Y:S01]  /*ffe0*/  HADD2.F32 R17, -RZ, R17.H0_H0 ;  /* 0x20000011ff117230 */ /* 0x020fe20000004100 */
[----:B------:R-:W-:-:S04]  /*fff0*/  ULDC.64 UR4, c[0x0][0x208] ;  /* 0x0000820000047ab9 */ /* 0x000fc80000000a00 */
[----:B------:R-:W-:-:S04]  /*10000*/  FMUL R0, R17, R16 ;  /* 0x0000001011007220 */ /* 0x000fc80000400000 */
[----:B------:R-:W-:-:S05]  /*10010*/  FFMA R0, R31, R2, R0 ;  /* 0x000000021f007223 */ /* 0x000fca0000000000 */
[----:B------:R-:W-:-:S05]  /*10020*/  F2FP.F16.F32.PACK_AB R0, RZ, R0 ;  /* 0x00000000ff00723e */ /* 0x000fca00000000ff */
[----:B------:R0:W-:Y:S01]  /*10030*/  STG.E.U16 desc[UR4][R20.64+0x1d2], R0 ;  /* 0x0001d20014007986 */ /* 0x0001e2000c101504 */
[----:B------:R-:W-:Y:S05]  /*10040*/  BRA `(.L_x_505) ;  /* 0x0000004000d07947 */ /* 0x000fea0003800000 */
.L_x_30:
[----:B------:R-:W2:Y:S01]  /*10050*/  LDL.LU R7, [R1+0x64] ;  /* 0x0000640001077983 */ /* 0x000ea20000300800 */
[----:B------:R-:W-:-:S03]  /*10060*/  ULDC.64 UR4, c[0x0][0x5c0] ;  /* 0x0001700000047ab9 */ /* 0x000fc60000000a00 */
[----:B------:R-:W3:Y:S04]  /*10070*/  LDL.LU R10, [R1+0x68] ;  /* 0x00006800010a7983 */ /* 0x000ee80000300800 */
[----:B------:R-:W4:Y:S04]  /*10080*/  LDL.LU R6, [R1+0x60] ;  /* 0x0000600001067983 */ /* 0x000f280000300800 */
[----:B------:R-:W5:Y:S04]  /*10090*/  LDL.LU R19, [R1+0x6c] ;  /* 0x00006c0001137983 */ /* 0x000f680000300800 */
[----:B------:R-:W5:Y:S04]  /*100a0*/  LDL.LU R17, [R1+0x70] ;  /* 0x0000700001117983 */ /* 0x000f680000300800 */
[----:B------:R-:W5:Y:S04]  /*100b0*/  LDL.LU R15, [R1+0x74] ;  /* 0x00007400010f7983 */ /* 0x000f680000300800 */
[----:B------:R-:W5:Y:S04]  /*100c0*/  LDL.LU R14, [R1+0x78] ;  /* 0x00007800010e7983 */ /* 0x000f680000300800 */
[----:B------:R-:W5:Y:S04]  /*100d0*/  LDL.LU R13, [R1+0x7c] ;  /* 0x00007c00010d7983 */ /* 0x000f680000300800 */
[----:B------:R-:W5:Y:S01]  /*100e0*/  LDL.LU R21, [R1+0x40] ;  /* 0x0000400001157983 */ /* 0x000f620000300800 */
[----:B0-----:R-:W-:-:S03]  /*100f0*/  LEA R4, P2, R8, UR4, 0x1 ;  /* 0x0000000408047c11 */ /* 0x001fc6000f8408ff */
[----:B------:R-:W5:Y:S01]  /*10100*/  LDL.LU R20, [R1+0x44] ;  /* 0x0000440001147983 */ /* 0x000f620000300800 */
[----:B------:R-:W-:-:S03]  /*10110*/  LEA.HI.X R5, R8, UR5, R18, 0x1, P2 ;  /* 0x0000000508057c11 */ /* 0x000fc600090f0c12 */
[----:B------:R-:W5:Y:S01]  /*10120*/  LDL.LU R11, [R1+0x48] ;  /* 0x00004800010b7983 */ /* 0x000f620000300800 */
[----:B------:R-:W-:Y:S01]  /*10130*/  ISETP.GT.AND P2, PT, R3, 0x1, PT ;  /* 0x000000010300780c */ /* 0x000fe20003f44270 */
[----:B------:R-:W-:Y:S01]  /*10140*/  ULDC.64 UR14, c[0x0][0x208] ;  /* 0x00008200000e7ab9 */ /* 0x000fe20000000a00 */
[----:B------:R-:W-:Y:S01]  /*10150*/  USHF.L.U32 UR5, UR8, 0x4, URZ ;  /* 0x0000000408057899 */ /* 0x000fe2000800063f */
[----:B------:R-:W-:Y:S01]  /*10160*/  ISETP.GT.AND P3, PT, R0, 0x8, P0 ;  /* 0x000000080000780c */ /* 0x000fe20000764270 */
[----:B------:R-:W-:Y:S01]  /*10170*/  USHF.L.U64.HI UR4, UR8, 0x4, UR9 ;  /* 0x0000000408047899 */ /* 0x000fe20008010209 */
[-C--:B--2---:R-:W-:Y:S01]  /*10180*/  FMUL R7, R7, R2.reuse ;  /* 0x0000000207077220 */ /* 0x084fe20000400000 */
[----:B---3--:R-:W-:-:S04]  /*10190*/  FMUL R10, R10, R2 ;  /* 0x000000020a0a7220 */ /* 0x008fc80000400000 */
[----:B------:R-:W-:Y:S01]  /*101a0*/  F2FP.F16.F32.PACK_AB R7, RZ, R7 ;  /* 0x00000007ff07723e */ /* 0x000fe200000000ff */
[----:B----4-:R-:W-:Y:S01]  /*101b0*/  FMUL R6, R6, R2 ;  /* 0x0000000206067220 */ /* 0x010fe20000400000 */
[----:B------:R-:W-:Y:S01]  /*101c0*/  F2FP.F16.F32.PACK_AB R10, RZ, R10 ;  /* 0x0000000aff0a723e */ /* 0x000fe200000000ff */
[----:B-----5:R-:W-:-:S03]  /*101d0*/  FMUL R8, R19, R2 ;  /* 0x0000000213087220 */ /* 0x020fc60000400000 */
[----:B------:R-:W-:Y:S01]  /*101e0*/  F2FP.F16.F32.PACK_AB R6, RZ, R6 ;  /* 0x00000006ff06723e */ /* 0x000fe200000000ff */
[----:B------:R-:W2:Y:S03]  /*101f0*/  LDL.LU R19, [R1+0x4c] ;  /* 0x00004c0001137983 */ /* 0x000ea60000300800 */
[----:B------:R-:W-:Y:S02]  /*10200*/  PRMT R9, R6, 0x7610, R9 ;  /* 0x0000761006097816 */ /* 0x000fe40000000009 */
[----:B------:R-:W-:-:S03]  /*10210*/  F2FP.F16.F32.PACK_AB R6, RZ, R8 ;  /* 0x00000008ff06723e */ /* 0x000fc600000000ff */
[----:B------:R0:W-:Y:S01]  /*10220*/  @P1 STG.E.U16 desc[UR14][R4.64], R9 ;  /* 0x0000000904001986 */ /* 0x0001e2000c10150e */
[----:B------:R-:W-:-:S13]  /*10230*/  ISETP.GT.AND P1, PT, R0, RZ, P2 ;  /* 0x000000ff0000720c */ /* 0x000fda0001724270 */
[----:B------:R1:W-:Y:S01]  /*10240*/  @P1 STG.E.U16 desc[UR14][R4.64+0x2], R7 ;  /* 0x0000020704001986 */ /* 0x0003e2000c10150e */
[----:B------:R-:W-:-:S04]  /*10250*/  IADD3 R8, P1, R4, UR5, RZ ;  /* 0x0000000504087c10 */ /* 0x000fc8000ff3e0ff */
[----:B0-----:R-:W-:Y:S02]  /*10260*/  IADD3.X R9, R5, UR4, RZ, P1, !PT ;  /* 0x0000000405097c10 */ /* 0x001fe40008ffe4ff */
[----:B------:R-:W-:-:S03]  /*10270*/  ISETP.GT.AND P1, PT, R0, 0x8, P2 ;  /* 0x000000080000780c */ /* 0x000fc60001724270 */
[----:B------:R-:W-:Y:S01]  /*10280*/  @P3 STG.E.U16 desc[UR14][R8.64], R10 ;  /* 0x0000000a08003986 */ /* 0x000fe2000c10150e */
[----:B------:R-:W-:Y:S01]  /*10290*/  ISETP.GT.AND P3, PT, R3, 0x8, PT ;  /* 0x000000080300780c */ /* 0x000fe20003f64270 */
[----:B-1----:R-:W-:Y:S02]  /*102a0*/  FMUL R7, R17, R2 ;  /* 0x0000000211077220 */ /* 0x002fe40000400000 */
[----:B------:R-:W3:Y:S01]  /*102b0*/  LDL.LU R17, [R1+0x50] ;  /* 0x0000500001117983 */ /* 0x000ee20000300800 */
[----:B------:R-:W-:Y:S02]  /*102c0*/  ISETP.GT.AND P4, PT, R0, RZ, P3 ;  /* 0x000000ff0000720c */ /* 0x000fe40001f84270 */
[----:B------:R-:W-:-:S03]  /*102d0*/  F2FP.F16.F32.PACK_AB R7, RZ, R7 ;  /* 0x00000007ff07723e */ /* 0x000fc600000000ff */
[----:B------:R0:W-:Y:S01]  /*102e0*/  @P1 STG.E.U16 desc[UR14][R8.64+0x2], R6 ;  /* 0x0000020608001986 */ /* 0x0001e2000c10150e */
[----:B------:R-:W-:-:S04]  /*102f0*/  ISETP.GT.AND P1, PT, R3, 0x9, PT ;  /* 0x000000090300780c */ /* 0x000fc80003f24270 */
[----:B------:R-:W-:-:S03]  /*10300*/  ISETP.GT.AND P5, PT, R0, RZ, P1 ;  /* 0x000000ff0000720c */ /* 0x000fc60000fa4270 */
[----:B------:R1:W-:Y:S01]  /*10310*/  @P4 STG.E.U16 desc[UR14][R4.64+0x10], R7 ;  /* 0x0000100704004986 */ /* 0x0003e2000c10150e */
[----:B0-----:R-:W-:-:S03]  /*10320*/  FMUL R6, R15, R2 ;  /* 0x000000020f067220 */ /* 0x001fc60000400000 */
[----:B------:R-:W4:Y:S02]  /*10330*/  LDL.LU R15, [R1+0x54] ;  /* 0x00005400010f7983 */ /* 0x000f240000300800 */
[----:B------:R-:W-:Y:S01]  /*10340*/  F2FP.F16.F32.PACK_AB R6, RZ, R6 ;  /* 0x00000006ff06723e */ /* 0x000fe200000000ff */
[-C--:B-1----:R-:W-:Y:S02]  /*10350*/  FMUL R7, R14, R2.reuse ;  /* 0x000000020e077220 */ /* 0x082fe40000400000 */
[----:B------:R-:W5:Y:S04]  /*10360*/  LDL.LU R14, [R1+0x58] ;  /* 0x00005800010e7983 */ /* 0x000f680000300800 */
[----:B------:R0:W-:Y:S02]  /*10370*/  @P5 STG.E.U16 desc[UR14][R4.64+0x12], R6 ;  /* 0x0000120604005986 */ /* 0x0001e4000c10150e */
[----:B0-----:R-:W-:-:S02]  /*10380*/  FMUL R6, R13, R2 ;  /* 0x000000020d067220 */ /* 0x001fc40000400000 */
[----:B------:R-:W5:Y:S01]  /*10390*/  LDL.LU R13, [R1+0x5c] ;  /* 0x00005c00010d7983 */ /* 0x000f620000300800 */
[C---:B------:R-:W-:Y:S02]  /*103a0*/  ISETP.GT.AND P4, PT, R0.reuse, 0x8, P3 ;  /* 0x000000080000780c */ /* 0x040fe40001f84270 */
[----:B------:R-:W-:Y:S02]  /*103b0*/  ISETP.GT.AND P5, PT, R0, 0x8, P1 ;  /* 0x000000080000780c */ /* 0x000fe40000fa4270 */
[----:B------:R-:W-:Y:S02]  /*103c0*/  F2FP.F16.F32.PACK_AB R7, RZ, R7 ;  /* 0x00000007ff07723e */ /* 0x000fe400000000ff */
[----:B------:R-:W-:Y:S01]  /*103d0*/  F2FP.F16.F32.PACK_AB R6, RZ, R6 ;  /* 0x00000006ff06723e */ /* 0x000fe200000000ff */
[----:B------:R-:W-:Y:S01]  /*103e0*/  UIMAD UR7, UR9, 0xf0, URZ ;  /* 0x000000f0090778a4 */ /* 0x000fe2000f8e023f */
[----:B------:R-:W-:-:S05]  /*103f0*/  FMUL R10, R21, R2 ;  /* 0x00000002150a7220 */ /* 0x000fca0000400000 */
[----:B------:R-:W-:Y:S01]  /*10400*/  @P4 STG.E.U16 desc[UR14][R8.64+0x10], R7 ;  /* 0x0000100708004986 */ /* 0x000fe2000c10150e */
[----:B------:R-:W-:-:S03]  /*10410*/  ISETP.GT.AND P4, PT, R0, 0x80, P0 ;  /* 0x000000800000780c */ /* 0x000fc60000784270 */
[----:B------:R0:W-:Y:S01]  /*10420*/  @P5 STG.E.U16 desc[UR14][R8.64+0x12], R6 ;  /* 0x0000120608005986 */ /* 0x0001e2000c10150e */
[----:B------:R-:W-:Y:S01]  /*10430*/  F2FP.F16.F32.PACK_AB R10, RZ, R10 ;  /* 0x0000000aff0a723e */ /* 0x000fe200000000ff */
[----:B0-----:R-:W-:-:S04]  /*10440*/  IMAD.U32 R6, RZ, RZ, UR8 ;  /* 0x00000008ff067e24 */ /* 0x001fc8000f8e00ff */
[----:B------:R-:W-:-:S04]  /*10450*/  IMAD.WIDE.U32 R6, R6, 0xf0, R8 ;  /* 0x000000f006067825 */ /* 0x000fc800078e0008 */
[----:B------:R-:W-:-:S05]  /*10460*/  VIADD R7, R7, UR7 ;  /* 0x0000000707077c36 */ /* 0x000fca0008000000 */
[----:B------:R0:W-:Y:S01]  /*10470*/  @P4 STG.E.U16 desc[UR14][R6.64], R10 ;  /* 0x0000000a06004986 */ /* 0x0001e2000c10150e */
[C---:B------:R-:W-:Y:S01]  /*10480*/  ISETP.GT.AND P4, PT, R0.reuse, 0x80, P2 ;  /* 0x000000800000780c */ /* 0x040fe20001784270 */
[-C--:B------:R-:W-:Y:S01]  /*10490*/  FMUL R11, R11, R2.reuse ;  /* 0x000000020b0b7220 */ /* 0x080fe20000400000 */
[----:B------:R-:W-:Y:S01]  /*104a0*/  ISETP.GT.AND P0, PT, R0, 0x88, P0 ;  /* 0x000000880000780c */ /* 0x000fe20000704270 */
[----:B0-----:R-:W-:-:S05]  /*104b0*/  FMUL R10, R20, R2 ;  /* 0x00000002140a7220 */ /* 0x001fca0000400000 */
[----:B------:R-:W-:Y:S02]  /*104c0*/  F2FP.F16.F32.PACK_AB R10, RZ, R10 ;  /* 0x0000000aff0a723e */ /* 0x000fe400000000ff */
[----:B------:R-:W-:-:S03]  /*104d0*/  F2FP.F16.F32.PACK_AB R11, RZ, R11 ;  /* 0x0000000bff0b723e */ /* 0x000fc600000000ff */
[----:B------:R0:W-:Y:S01]  /*104e0*/  @P4 STG.E.U16 desc[UR14][R6.64+0x2], R10 ;  /* 0x0000020a06004986 */ /* 0x0001e2000c10150e */
[----:B------:R-:W-:Y:S02]  /*104f0*/  PRMT R12, R11, 0x7610, R12 ;  /* 0x000076100b0c7816 */ /* 0x000fe4000000000c */
[----:B------:R-:W-:Y:S02]  /*10500*/  ISETP.GT.AND P2, PT, R0, 0x88, P2 ;  /* 0x000000880000780c */ /* 0x000fe40001744270 */
[----:B0-----:R-:W-:-:S04]  /*10510*/  IADD3 R10, P4, R6, UR5, RZ ;  /* 0x00000005060a7c10 */ /* 0x001fc8000ff9e0ff */
[----:B------:R-:W-:-:S05]  /*10520*/  IADD3.X R11, R7, UR4, RZ, P4, !PT ;  /* 0x00000004070b7c10 */ /* 0x000fca000a7fe4ff */
[----:B------:R2:W-:Y:S01]  /*10530*/  @P0 STG.E.U16 desc[UR14][R10.64], R12 ;  /* 0x0000000c0a000986 */ /* 0x0005e2000c10150e */
[C---:B------:R-:W-:Y:S02]  /*10540*/  ISETP.GT.AND P0, PT, R0.reuse, 0x80, P3 ;  /* 0x000000800000780c */ /* 0x040fe40001f04270 */
[----:B------:R-:W-:Y:S01]  /*10550*/  ISETP.GT.AND P3, PT, R0, 0x88, P3 ;  /* 0x000000880000780c */ /* 0x000fe20001f64270 */
[----:B--2---:R-:W-:-:S05]  /*10560*/  FMUL R12, R19, R2 ;  /* 0x00000002130c7220 */ /* 0x004fca0000400000 */
[----:B------:R-:W-:-:S05]  /*10570*/  F2FP.F16.F32.PACK_AB R12, RZ, R12 ;  /* 0x0000000cff0c723e */ /* 0x000fca00000000ff */
[----:B------:R3:W-:Y:S02]  /*10580*/  @P2 STG.E.U16 desc[UR14][R10.64+0x2], R12 ;  /* 0x0000020c0a002986 */ /* 0x0007e4000c10150e */
[----:B---3--:R-:W-:-:S05]  /*10590*/  FMUL R12, R17, R2 ;  /* 0x00000002110c7220 */ /* 0x008fca0000400000 */
[----:B------:R-:W-:-:S05]  /*105a0*/  F2FP.F16.F32.PACK_AB R12, RZ, R12 ;  /* 0x0000000cff0c723e */ /* 0x000fca00000000ff */
[----:B------:R4:W-:Y:S01]  /*105b0*/  @P0 STG.E.U16 desc[UR14][R6.64+0x10], R12 ;  /* 0x0000100c06000986 */ /* 0x0009e2000c10150e */
[----:B------:R-:W-:Y:S01]  /*105c0*/  ISETP.GT.AND P0, PT, R0, 0x80, P1 ;  /* 0x000000800000780c */ /* 0x000fe20000f04270 */
[----:B----4-:R-:W-:-:S05]  /*105d0*/  FMUL R12, R15, R2 ;  /* 0x000000020f0c7220 */ /* 0x010fca0000400000 */
[----:B------:R-:W-:-:S07]  /*105e0*/  F2FP.F16.F32.PACK_AB R12, RZ, R12 ;  /* 0x0000000cff0c723e */ /* 0x000fce00000000ff */
[----:B------:R5:W-:Y:S02]  /*105f0*/  @P0 STG.E.U16 desc[UR14][R6.64+0x12], R12 ;  /* 0x0000120c06000986 */ /* 0x000be4000c10150e */
[----:B-----5:R-:W-:-:S05]  /*10600*/  FMUL R6, R14, R2 ;  /* 0x000000020e067220 */ /* 0x020fca0000400000 */
[----:B------:R-:W-:Y:S01]  /*10610*/  F2FP.F16.F32.PACK_AB R6, RZ, R6 ;  /* 0x00000006ff06723e */ /* 0x000fe200000000ff */
[----:B------:R-:W-:-:S03]  /*10620*/  @P3 IMAD.MOV.U32 R7, RZ, RZ, R11 ;  /* 0x000000ffff073224 */ /* 0x000fc600078e000b */
[----:B------:R-:W-:Y:S01]  /*10630*/  PRMT R12, R6, 0x7610, R12 ;  /* 0x00007610060c7816 */ /* 0x000fe2000000000c */
[----:B------:R-:W-:Y:S01]  /*10640*/  @P3 IMAD.MOV.U32 R6, RZ, RZ, R10 ;  /* 0x000000ffff063224 */ /* 0x000fe200078e000a */
[----:B------:R-:W-:-:S04]  /*10650*/  ISETP.GT.AND P1, PT, R0, 0x88, P1 ;  /* 0x000000880000780c */ /* 0x000fc80000f24270 */
[----:B------:R0:W-:Y:S04]  /*10660*/  @P3 STG.E.U16 desc[UR14][R6.64+0x10], R12 ;  /* 0x0000100c06003986 */ /* 0x0001e8000c10150e */
[----:B0-----:R-:W2:Y:S01]  /*10670*/  LDL.LU R7, [R1+0x24] ;  /* 0x0000240001077983 */ /* 0x001ea20000300800 */
[----:B------:R-:W-:-:S03]  /*10680*/  FMUL R6, R13, R2 ;  /* 0x000000020d067220 */ /* 0x000fc60000400000 */
[----:B------:R-:W3:Y:S04]  /*10690*/  LDL.LU R12, [R1+0x28] ;  /* 0x00002800010c7983 */ /* 0x000ee80000300800 */
[----:B------:R-:W4:Y:S04]  /*106a0*/  LDL.LU R235, [R1+0x2c] ;  /* 0x00002c0001eb7983 */ /* 0x000f280000300800 */
[----:B------:R-:W5:Y:S04]  /*106b0*/  LDL.LU R234, [R1+0x30] ;  /* 0x0000300001ea7983 */ /* 0x000f680000300800 */
[----:B------:R-:W5:Y:S04]  /*106c0*/  LDL.LU R233, [R1+0x34] ;  /* 0x0000340001e97983 */ /* 0x000f680000300800 */
[----:B------:R-:W5:Y:S01]  /*106d0*/  LDL.LU R232, [R1+0x38] ;  /* 0x0000380001e87983 */ /* 0x000f620000300800 */
[----:B------:R-:W-:-:S03]  /*106e0*/  F2FP.F16.F32.PACK_AB R6, RZ, R6 ;  /* 0x00000006ff06723e */ /* 0x000fc600000000ff */
[----:B------:R-:W5:Y:S04]  /*106f0*/  LDL.LU R23, [R1+0x3c] ;  /* 0x00003c0001177983 */ /* 0x000f680000300800 */
[----:B------:R-:W5:Y:S04]  /*10700*/  LDL.LU R22, [R1] ;  /* 0x0000000001167983 */ /* 0x000f680000300800 */
[----:B------:R-:W5:Y:S04]  /*10710*/  LDL.LU R21, [R1+0x4] ;  /* 0x0000040001157983 */ /* 0x000f680000300800 */
[----:B------:R-:W5:Y:S04]  /*10720*/  LDL.LU R13, [R1+0x8] ;  /* 0x00000800010d7983 */ /* 0x000f680000300800 */
[----:B------:R-:W5:Y:S04]  /*10730*/  LDL.LU R14, [R1+0xc] ;  /* 0x00000c00010e7983 */ /* 0x000f680000300800 */
[----:B------:R-:W5:Y:S04]  /*10740*/  LDL.LU R15, [R1+0x10] ;  /* 0x00001000010f7983 */ /* 0x000f680000300800 */
[----:B------:R-:W5:Y:S04]  /*10750*/  LDL.LU R17, [R1+0x14] ;  /* 0x0000140001117983 */ /* 0x000f680000300800 */
[----:B------:R-:W5:Y:S04]  /*10760*/  LDL.LU R20, [R1+0x18] ;  /* 0x0000180001147983 */ /* 0x000f680000300800 */
[----:B------:R-:W5:Y:S04]  /*10770*/  LDL.LU R19, [R1+0x1c] ;  /* 0x00001c0001137983 */ /* 0x000f680000300800 */
[----:B------:R0:W-:Y:S04]  /*10780*/  @P1 STG.E.U16 desc[UR14][R10.64+0x12], R6 ;  /* 0x000012060a001986 */ /* 0x0001e8000c10150e */
[----:B0-----:R-:W5:Y:S01]  /*10790*/  LDL.LU R11, [R1+0x20] ;  /* 0x00002000010b7983 */ /* 0x001f620000300800 */
[----:B------:R-:W-:-:S02]  /*107a0*/  ISETP.GT.AND P2, PT, R3, 0x11, PT ;  /* 0x000000110300780c */ /* 0x000fc40003f44270 */
[----:B------:R-:W-:Y:S02]  /*107b0*/  ISETP.GT.AND P3, PT, R3, 0x10, PT ;  /* 0x000000100300780c */ /* 0x000fe40003f64270 */
[C---:B------:R-:W-:Y:S02]  /*107c0*/  ISETP.GT.AND P1, PT, R0.reuse, RZ, P2 ;  /* 0x000000ff0000720c */ /* 0x040fe40001724270 */
[C---:B------:R-:W-:Y:S02]  /*107d0*/  ISETP.GT.AND P0, PT, R0.reuse, RZ, P3 ;  /* 0x000000ff0000720c */ /* 0x040fe40001f04270 */
[----:B------:R-:W-:Y:S01]  /*107e0*/  ISETP.GT.AND P4, PT, R0, 0x8, P2 ;  /* 0x000000080000780c */ /* 0x000fe20001784270 */
[-C--:B------:R-:W-:Y:S01]  /*107f0*/  FMUL R224, R224, R2.reuse ;  /* 0x00000002e0e07220 */ /* 0x080fe20000400000 */
[-C--:B------:R-:W-:Y:S01]  /*10800*/  FMUL R225, R225, R2.reuse ;  /* 0x00000002e1e17220 */ /* 0x080fe20000400000 */
[-C--:B------:R-:W-:Y:S01]  /*10810*/  FMUL R227, R227, R2.reuse ;  /* 0x00000002e3e37220 */ /* 0x080fe20000400000 */
[----:B------:R-:W-:-:S02]  /*10820*/  FMUL R226, R226, R2 ;  /* 0x00000002e2e27220 */ /* 0x000fc40000400000 */
[----:B------:R-:W-:Y:S02]  /*10830*/  F2FP.F16.F32.PACK_AB R224, RZ, R224 ;  /* 0x000000e0ffe0723e */ /* 0x000fe400000000ff */
[----:B------:R-:W-:Y:S02]  /*10840*/  F2FP.F16.F32.PACK_AB R225, RZ, R225 ;  /* 0x000000e1ffe1723e */ /* 0x000fe400000000ff */
[----:B------:R-:W-:Y:S02]  /*10850*/  F2FP.F16.F32.PACK_AB R227, RZ, R227 ;  /* 0x000000e3ffe3723e */ /* 0x000fe400000000ff */
[----:B------:R-:W-:Y:S01]  /*10860*/  F2FP.F16.F32.PACK_AB R226, RZ, R226 ;  /* 0x000000e2ffe2723e */ /* 0x000fe200000000ff */
[-C--:B------:R-:W-:Y:S01]  /*10870*/  FMUL R228, R228, R2.reuse ;  /* 0x00000002e4e47220 */ /* 0x080fe20000400000 */
[----:B------:R-:W-:-:S04]  /*10880*/  FMUL R229, R229, R2 ;  /* 0x00000002e5e57220 */ /* 0x000fc80000400000 */
[----:B------:R-:W-:Y:S02]  /*10890*/  F2FP.F16.F32.PACK_AB R228, RZ, R228 ;  /* 0x000000e4ffe4723e */ /* 0x000fe400000000ff */
[----:B------:R-:W-:Y:S01]  /*108a0*/  F2FP.F16.F32.PACK_AB R229, RZ, R229 ;  /* 0x000000e5ffe5723e */ /* 0x000fe200000000ff */
[-C--:B------:R-:W-:Y:S01]  /*108b0*/  FMUL R230, R230, R2.reuse ;  /* 0x00000002e6e67220 */ /* 0x080fe20000400000 */
[----:B------:R-:W-:-:S04]  /*108c0*/  FMUL R231, R231, R2 ;  /* 0x00000002e7e77220 */ /* 0x000fc80000400000 */
[----:B------:R-:W-:Y:S02]  /*108d0*/  F2FP.F16.F32.PACK_AB R230, RZ, R230 ;  /* 0x000000e6ffe6723e */ /* 0x000fe400000000ff */
[----:B------:R-:W-:Y:S01]  /*108e0*/  F2FP.F16.F32.PACK_AB R231, RZ, R231 ;  /* 0x000000e7ffe7723e */ /* 0x000fe200000000ff */
[-C--:B------:R-:W-:Y:S01]  /*108f0*/  FMUL R216, R216, R2.reuse ;  /* 0x00000002d8d87220 */ /* 0x080fe20000400000 */
[-C--:B------:R-:W-:Y:S01]  /*10900*/  FMUL R217, R217, R2.reuse ;  /* 0x00000002d9d97220 */ /* 0x080fe20000400000 */
[----:B------:R-:W-:-:S03]  /*10910*/  FMUL R218, R218, R2 ;  /* 0x00000002dada7220 */ /* 0x000fc60000400000 */
[----:B------:R-:W-:Y:S02]  /*10920*/  F2FP.F16.F32.PACK_AB R216, RZ, R216 ;  /* 0x000000d8ffd8723e */ /* 0x000fe400000000ff */
[----:B------:R-:W-:Y:S02]  /*10930*/  F2FP.F16.F32.PACK_AB R217, RZ, R217 ;  /* 0x000000d9ffd9723e */ /* 0x000fe400000000ff */
[----:B------:R-:W-:Y:S01]  /*10940*/  F2FP.F16.F32.PACK_AB R218, RZ, R218 ;  /* 0x000000daffda723e */ /* 0x000fe200000000ff */
[-C--:B------:R-:W-:Y:S01]  /*10950*/  FMUL R219, R219, R2.reuse ;  /* 0x00000002dbdb7220 */ /* 0x080fe20000400000 */
[-C--:B------:R-:W-:Y:S01]  /*10960*/  FMUL R221, R221, R2.reuse ;  /* 0x00000002dddd7220 */ /* 0x080fe20000400000 */
[-C--:B------:R-:W-:Y:S01]  /*10970*/  FMUL R220, R220, R2.reuse ;  /* 0x00000002dcdc7220 */ /* 0x080fe20000400000 */
[-C--:B------:R-:W-:Y:S01]  /*10980*/  FMUL R222, R222, R2.reuse ;  /* 0x00000002dede7220 */ /* 0x080fe20000400000 */
[----:B------:R-:W-:Y:S01]  /*10990*/  FMUL R223, R223, R2 ;  /* 0x00000002dfdf7220 */ /* 0x000fe20000400000 */
[----:B------:R-:W-:-:S02]  /*109a0*/  F2FP.F16.F32.PACK_AB R219, RZ, R219 ;  /* 0x000000dbffdb723e */ /* 0x000fc400000000ff */
[----:B------:R-:W-:Y:S02]  /*109b0*/  F2FP.F16.F32.PACK_AB R221, RZ, R221 ;  /* 0x000000ddffdd723e */ /* 0x000fe400000000ff */
[----:B------:R-:W-:Y:S02]  /*109c0*/  F2FP.F16.F32.PACK_AB R220, RZ, R220 ;  /* 0x000000dcffdc723e */ /* 0x000fe400000000ff */
[----:B------:R-:W-:Y:S02]  /*109d0*/  F2FP.F16.F32.PACK_AB R222, RZ, R222 ;  /* 0x000000deffde723e */ /* 0x000fe400000000ff */
[----:B------:R-:W-:Y:S01]  /*109e0*/  F2FP.F16.F32.PACK_AB R223, RZ, R223 ;  /* 0x000000dfffdf723e */ /* 0x000fe200000000ff */
[----:B--2---:R-:W-:-:S05]  /*109f0*/  FMUL R7, R7, R2 ;  /* 0x0000000207077220 */ /* 0x004fca0000400000 */
[----:B------:R-:W-:Y:S01]  /*10a00*/  F2FP.F16.F32.PACK_AB R7, RZ, R7 ;  /* 0x00000007ff07723e */ /* 0x000fe200000000ff */
[----:B---3--:R-:W-:-:S04]  /*10a10*/  FMUL R10, R12, R2 ;  /* 0x000000020c0a7220 */ /* 0x008fc80000400000 */
[----:B------:R4:W-:Y:S01]  /*10a20*/  @P1 STG.E.U16 desc[UR14][R4.64+0x22], R7 ;  /* 0x0000220704001986 */ /* 0x0009e2000c10150e */
[----:B------:R-:W-:Y:S02]  /*10a30*/  ISETP.GT.AND P1, PT, R0, 0x8, P3 ;  /* 0x000000080000780c */ /* 0x000fe40001f24270 */
[----:B------:R-:W-:Y:S01]  /*10a40*/  F2FP.F16.F32.PACK_AB R10, RZ, R10 ;  /* 0x0000000aff0a723e */ /* 0x000fe200000000ff */
[----:B----4-:R-:W-:-:S05]  /*10a50*/  FMUL R7, R235, R2 ;  /* 0x00000002eb077220 */ /* 0x010fca0000400000 */
[----:B------:R-:W-:Y:S01]  /*10a60*/  F2FP.F16.F32.PACK_AB R7, RZ, R7 ;  /* 0x00000007ff07723e */ /* 0x000fe200000000ff */
[----:B-----5:R-:W-:-:S05]  /*10a70*/  FMUL R6, R11, R2 ;  /* 0x000000020b067220 */ /* 0x020fca0000400000 */
[----:B------:R-:W-:-:S05]  /*10a80*/  F2FP.F16.F32.PACK_AB R6, RZ, R6 ;  /* 0x00000006ff06723e */ /* 0x000fca00000000ff */
[----:B------:R0:W-:Y:S01]  /*10a90*/  @P0 STG.E.U16 desc[UR14][R4.64+0x20], R6 ;  /* 0x0000200604000986 */ /* 0x0001e2000c10150e */
[----:B------:R-:W-:-:S04]  /*10aa0*/  ISETP.GT.AND P0, PT, R3, 0x18, PT ;  /* 0x000000180300780c */ /* 0x000fc80003f04270 */
[----:B------:R-:W-:Y:S01]  /*10ab0*/  ISETP.GT.AND P5, PT, R0, RZ, P0 ;  /* 0x000000ff0000720c */ /* 0x000fe200007a4270 */
[----:B------:R-:W-:Y:S01]  /*10ac0*/  @P1 STG.E.U16 desc[UR14][R8.64+0x20], R10 ;  /* 0x0000200a08001986 */ /* 0x000fe2000c10150e */
[----:B------:R-:W-:Y:S01]  /*10ad0*/  ISETP.GT.AND P1, PT, R3, 0x19, PT ;  /* 0x000000190300780c */ /* 0x000fe20003f24270 */
[----:B0-----:R-:W-:Y:S02]  /*10ae0*/  FMUL R6, R234, R2 ;  /* 0x00000002ea067220 */ /* 0x001fe40000400000 */
[----:B------:R0:W-:Y:S01]  /*10af0*/  @P4 STG.E.U16 desc[UR14][R8.64+0x22], R7 ;  /* 0x0000220708004986 */ /* 0x0001e2000c10150e */
[----:B------:R-:W-:Y:S02]  /*10b00*/  ISETP.GT.AND P4, PT, R0, RZ, P1 ;  /* 0x000000ff0000720c */ /* 0x000fe40000f84270 */
[----:B------:R-:W-:-:S05]  /*10b10*/  F2FP.F16.F32.PACK_AB R6, RZ, R6 ;  /* 0x00000006ff06723e */ /* 0x000fca00000000ff */
[----:B------:R1:W-:Y:S01]  /*10b20*/  @P5 STG.E.U16 desc[UR14][R4.64+0x30], R6 ;  /* 0x0000300604005986 */ /* 0x0003e2000c10150e */
[----:B0-----:R-:W-:Y:S01]  /*10b30*/  FMUL R7, R233, R2 ;  /* 0x00000002e9077220 */ /* 0x001fe20000400000 */
[----:B------:R-:W-:-:S04]  /*10b40*/  ISETP.GT.AND P5, PT, R0, 0x8, P0 ;  /* 0x000000080000780c */ /* 0x000fc800007a4270 */
[----:B------:R-:W-:Y:S01]  /*10b50*/  F2FP.F16.F32.PACK_AB R7, RZ, R7 ;  /* 0x00000007ff07723e */ /* 0x000fe200000000ff */
[----:B-1----:R-:W-:-:S04]  /*10b60*/  FMUL R6, R232, R2 ;  /* 0x00000002e8067220 */ /* 0x002fc80000400000 */
[----:B------:R-:W-:Y:S01]  /*10b70*/  @P4 STG.E.U16 desc[UR14][R4.64+0x32], R7 ;  /* 0x0000320704004986 */ /* 0x000fe2000c10150e */
[----:B------:R-:W-:Y:S02]  /*10b80*/  ISETP.GT.AND P4, PT, R0, 0x8, P1 ;  /* 0x000000080000780c */ /* 0x000fe40000f84270 */
[----:B------:R-:W-:Y:S01]  /*10b90*/  F2FP.F16.F32.PACK_AB R6, RZ, R6 ;  /* 0x00000006ff06723e */ /* 0x000fe200000000ff */
[----:B------:R-:W-:Y:S01]  /*10ba0*/  FMUL R10, R23, R2 ;  /* 0x00000002170a7220 */ /* 0x000fe20000400000 */
[----:B------:R-:W-:-:S03]  /*10bb0*/  IMAD.U32 R11, RZ, RZ, UR8 ;  /* 0x00000008ff0b7e24 */ /* 0x000fc6000f8e00ff */
[----:B------:R0:W-:Y:S01]  /*10bc0*/  @P5 STG.E.U16 desc[UR14][R8.64+0x30], R6 ;  /* 0x0000300608005986 */ /* 0x0001e2000c10150e */
[----:B------:R-:W-:Y:S01]  /*10bd0*/  ISETP.GT.AND P5, PT, R0, 0x80, P3 ;  /* 0x000000800000780c */ /* 0x000fe20001fa4270 */
[----:B------:R-:W-:Y:S01]  /*10be0*/  FMUL R12, R22, R2 ;  /* 0x00000002160c7220 */ /* 0x000fe20000400000 */
[----:B------:R-:W-:Y:S02]  /*10bf0*/  ISETP.GT.AND P3, PT, R0, 0x88, P3 ;  /* 0x000000880000780c */ /* 0x000fe40001f64270 */
[----:B0-----:R-:W-:Y:S01]  /*10c00*/  F2FP.F16.F32.PACK_AB R6, RZ, R10 ;  /* 0x0000000aff06723e */ /* 0x001fe200000000ff */
[----:B------:R-:W-:Y:S01]  /*10c10*/  IMAD.WIDE.U32 R10, R11, 0xf0, R8 ;  /* 0x000000f00b0a7825 */ /* 0x000fe200078e0008 */
[----:B------:R-:W-:-:S03]  /*10c20*/  F2FP.F16.F32.PACK_AB R12, RZ, R12 ;  /* 0x0000000cff0c723e */ /* 0x000fc600000000ff */
[----:B------:R-:W-:Y:S01]  /*10c30*/  VIADD R7, R11, UR7 ;  /* 0x000000070b077c36 */ /* 0x000fe20008000000 */
[----:B------:R0:W-:Y:S01]  /*10c40*/  @P4 STG.E.U16 desc[UR14][R8.64+0x32], R6 ;  /* 0x0000320608004986 */ /* 0x0001e2000c10150e */
[-C--:B------:R-:W-:Y:S01]  /*10c50*/  FMUL R11, R21, R2.reuse ;  /* 0x00000002150b7220 */ /* 0x080fe20000400000 */
[----:B------:R-:W-:Y:S01]  /*10c60*/  ISETP.GT.AND P4, PT, R0, 0x80, P2 ;  /* 0x000000800000780c */ /* 0x000fe20001784270 */
[----:B------:R-:W-:-:S03]  /*10c70*/  FMUL R13, R13, R2 ;  /* 0x000000020d0d7220 */ /* 0x000fc60000400000 */
[----:B------:R-:W-:Y:S01]  /*10c80*/  F2FP.F16.F32.PACK_AB R11, RZ, R11 ;  /* 0x0000000bff0b723e */ /* 0x000fe200000000ff */
[----:B0-----:R-:W-:-:S03]  /*10c90*/  IMAD.MOV.U32 R6, RZ, RZ, R10 ;  /* 0x000000ffff067224 */ /* 0x001fc600078e000a */
[----:B------:R-:W-:Y:S02]  /*10ca0*/  PRMT R18, R11, 0x7610, R18 ;  /* 0x000076100b127816 */ /* 0x000fe40000000012 */
[----:B------:R0:W-:Y:S01]  /*10cb0*/  @P5 STG.E.U16 desc[UR14][R6.64+0x20], R12 ;  /* 0x0000200c06005986 */ /* 0x0001e2000c10150e */
[----:B------:R-:W-:Y:S02]  /*10cc0*/  IADD3 R10, P5, R10, UR5, RZ ;  /* 0x000000050a0a7c10 */ /* 0x000fe4000ffbe0ff */
[----:B------:R-:W-:Y:S02]  /*10cd0*/  F2FP.F16.F32.PACK_AB R13, RZ, R13 ;  /* 0x0000000dff0d723e */ /* 0x000fe400000000ff */
[----:B------:R-:W-:Y:S01]  /*10ce0*/  IADD3.X R11, R7, UR4, RZ, P5, !PT ;  /* 0x00000004070b7c10 */ /* 0x000fe2000affe4ff */
[----:B------:R1:W-:Y:S01]  /*10cf0*/  @P4 STG.E.U16 desc[UR14][R6.64+0x22], R18 ;  /* 0x0000221206004986 */ /* 0x0003e2000c10150e */
[----:B------:R-:W-:-:S03]  /*10d00*/  ISETP.GT.AND P2, PT, R0, 0x88, P2 ;  /* 0x000000880000780c */ /* 0x000fc60001744270 */
[----:B------:R1:W-:Y:S01]  /*10d10*/  @P3 STG.E.U16 desc[UR14][R10.64+0x20], R13 ;  /* 0x0000200d0a003986 */ /* 0x0003e2000c10150e */
[----:B------:R-:W-:Y:S01]  /*10d20*/  ISETP.GT.AND P3, PT, R0, 0x80, P1 ;  /* 0x000000800000780c */ /* 0x000fe20000f64270 */
[-C--:B------:R-:W-:Y:S01]  /*10d30*/  FMUL R14, R14, R2.reuse ;  /* 0x000000020e0e7220 */ /* 0x080fe20000400000 */
[-C--:B------:R-:W-:Y:S01]  /*10d40*/  FMUL R17, R17, R2.reuse ;  /* 0x0000000211117220 */ /* 0x080fe20000400000 */
[C---:B------:R-:W-:Y:S02]  /*10d50*/  ISETP.GT.AND P4, PT, R0.reuse, 0x80, P0 ;  /* 0x000000800000780c */ /* 0x040fe40000784270 */
[C---:B------:R-:W-:Y:S01]  /*10d60*/  ISETP.GT.AND P0, PT, R0.reuse, 0x88, P0 ;  /* 0x000000880000780c */ /* 0x040fe20000704270 */
[-C--:B------:R-:W-:Y:S01]  /*10d70*/  FMUL R15, R15, R2.reuse ;  /* 0x000000020f0f7220 */ /* 0x080fe20000400000 */
[----:B------:R-:W-:Y:S01]  /*10d80*/  ISETP.GT.AND P1, PT, R0, 0x88, P1 ;  /* 0x000000880000780c */ /* 0x000fe20000f24270 */
[----:B0-----:R-:W-:Y:S01]  /*10d90*/  FMUL R12, R20, R2 ;  /* 0x00000002140c7220 */ /* 0x001fe20000400000 */
[----:B------:R-:W-:Y:S01]  /*10da0*/  F2FP.F16.F32.PACK_AB R14, RZ, R14 ;  /* 0x0000000eff0e723e */ /* 0x000fe200000000ff */
[----:B------:R-:W-:Y:S01]  /*10db0*/  FMUL R19, R19, R2 ;  /* 0x0000000213137220 */ /* 0x000fe20000400000 */
[----:B------:R-:W-:-:S02]  /*10dc0*/  F2FP.F16.F32.PACK_AB R17, RZ, R17 ;  /* 0x00000011ff11723e */ /* 0x000fc400000000ff */
[----:B------:R-:W-:Y:S01]  /*10dd0*/  F2FP.F16.F32.PACK_AB R15, RZ, R15 ;  /* 0x0000000fff0f723e */ /* 0x000fe200000000ff */
[----:B------:R1:W-:Y:S01]  /*10de0*/  @P2 STG.E.U16 desc[UR14][R10.64+0x22], R14 ;  /* 0x0000220e0a002986 */ /* 0x0003e2000c10150e */
[----:B------:R-:W-:Y:S02]  /*10df0*/  F2FP.F16.F32.PACK_AB R12, RZ, R12 ;  /* 0x0000000cff0c723e */ /* 0x000fe400000000ff */
[----:B------:R-:W-:Y:S01]  /*10e00*/  F2FP.F16.F32.PACK_AB R19, RZ, R19 ;  /* 0x00000013ff13723e */ /* 0x000fe200000000ff */
[----:B------:R1:W-:Y:S01]  /*10e10*/  @P3 STG.E.U16 desc[UR14][R6.64+0x32], R17 ;  /* 0x0000321106003986 */ /* 0x0003e2000c10150e */
[C---:B------:R-:W-:Y:S02]  /*10e20*/  ISETP.GT.AND P3, PT, R3.reuse, 0x20, PT ;  /* 0x000000200300780c */ /* 0x040fe40003f64270 */
[----:B------:R-:W-:Y:S01]  /*10e30*/  ISETP.GT.AND P2, PT, R3, 0x21, PT ;  /* 0x000000210300780c */ /* 0x000fe20003f44270 */
[----:B------:R1:W-:Y:S03]  /*10e40*/  @P4 STG.E.U16 desc[UR14][R6.64+0x30], R15 ;  /* 0x0000300f06004986 */ /* 0x0003e6000c10150e */
[C---:B------:R-:W-:Y:S01]  /*10e50*/  ISETP.GT.AND P4, PT, R0.reuse, RZ, P2 ;  /* 0x000000ff0000720c */ /* 0x040fe20001784270 */
[----:B------:R1:W-:Y:S01]  /*10e60*/  @P0 STG.E.U16 desc[UR14][R10.64+0x30], R12 ;  /* 0x0000300c0a000986 */ /* 0x0003e2000c10150e */
[----:B------:R-:W-:-:S03]  /*10e70*/  ISETP.GT.AND P0, PT, R0, RZ, P3 ;  /* 0x000000ff0000720c */ /* 0x000fc60001f04270 */
[----:B------:R1:W-:Y:S01]  /*10e80*/  @P1 STG.E.U16 desc[UR14][R10.64+0x32], R19 ;  /* 0x000032130a001986 */ /* 0x0003e2000c10150e */
[C---:B------:R-:W-:Y:S02]  /*10e90*/  ISETP.GT.AND P1, PT, R0.reuse, 0x8, P2 ;  /* 0x000000080000780c */ /* 0x040fe40001724270 */
[----:B------:R-:W-:-:S05]  /*10ea0*/  ISETP.GT.AND P5, PT, R0, 0x8, P3 ;  /* 0x000000080000780c */ /* 0x000fca0001fa4270 */
[----:B------:R1:W-:Y:S04]  /*10eb0*/  @P4 STG.E.U16 desc[UR14][R4.64+0x42], R225 ;  /* 0x000042e104004986 */ /* 0x0003e8000c10150e */
[----:B------:R1:W-:Y:S01]  /*10ec0*/  @P0 STG.E.U16 desc[UR14][R4.64+0x40], R224 ;  /* 0x000040e004000986 */ /* 0x0003e2000c10150e */
[----:B------:R-:W-:-:S03]  /*10ed0*/  ISETP.GT.AND P0, PT, R3, 0x28, PT ;  /* 0x000000280300780c */ /* 0x000fc60003f04270 */
[----:B------:R1:W-:Y:S01]  /*10ee0*/  @P1 STG.E.U16 desc[UR14][R8.64+0x42], R227 ;  /* 0x000042e308001986 */ /* 0x0003e2000c10150e */
[----:B------:R-:W-:-:S03]  /*10ef0*/  ISETP.GT.AND P1, PT, R3, 0x29, PT ;  /* 0x000000290300780c */ /* 0x000fc60003f24270 */
[----:B------:R1:W-:Y:S01]  /*10f00*/  @P5 STG.E.U16 desc[UR14][R8.64+0x40], R226 ;  /* 0x000040e208005986 */ /* 0x0003e2000c10150e */
[C---:B------:R-:W-:Y:S02]  /*10f10*/  ISETP.GT.AND P5, PT, R0.reuse, RZ, P0 ;  /* 0x000000ff0000720c */ /* 0x040fe400007a4270 */
[----:B------:R-:W-:-:S11]  /*10f20*/  ISETP.GT.AND P4, PT, R0, RZ, P1 ;  /* 0x000000ff0000720c */ /* 0x000fd60000f84270 */
[----:B------:R1:W-:Y:S01]  /*10f30*/  @P5 STG.E.U16 desc[UR14][R4.64+0x50], R228 ;  /* 0x000050e404005986 */ /* 0x0003e2000c10150e */
[----:B------:R-:W-:-:S03]  /*10f40*/  ISETP.GT.AND P5, PT, R0, 0x8, P0 ;  /* 0x000000080000780c */ /* 0x000fc600007a4270 */
[----:B------:R1:W-:Y:S01]  /*10f50*/  @P4 STG.E.U16 desc[UR14][R4.64+0x52], R229 ;  /* 0x000052e504004986 */ /* 0x0003e2000c10150e */
[----:B------:R-:W-:-:S09]  /*10f60*/  ISETP.GT.AND P4, PT, R0, 0x8, P1 ;  /* 0x000000080000780c */ /* 0x000fd20000f84270 */
[----:B------:R1:W-:Y:S01]  /*10f70*/  @P5 STG.E.U16 desc[UR14][R8.64+0x50], R230 ;  /* 0x000050e608005986 */ /* 0x0003e2000c10150e */
[----:B------:R-:W-:-:S03]  /*10f80*/  ISETP.GT.AND P5, PT, R0, 0x80, P3 ;  /* 0x000000800000780c */ /* 0x000fc60001fa4270 */
[----:B------:R1:W-:Y:S01]  /*10f90*/  @P4 STG.E.U16 desc[UR14][R8.64+0x52], R231 ;  /* 0x000052e708004986 */ /* 0x0003e2000c10150e */
[C---:B------:R-:W-:Y:S02]  /*10fa0*/  ISETP.GT.AND P4, PT, R0.reuse, 0x80, P2 ;  /* 0x000000800000780c */ /* 0x040fe40001784270 */
[C---:B------:R-:W-:Y:S02]  /*10fb0*/  ISETP.GT.AND P3, PT, R0.reuse, 0x88, P3 ;  /* 0x000000880000780c */ /* 0x040fe40001f64270 */
[----:B------:R-:W-:-:S05]  /*10fc0*/  ISETP.GT.AND P2, PT, R0, 0x88, P2 ;  /* 0x000000880000780c */ /* 0x000fca0001744270 */
[----:B------:R1:W-:Y:S04]  /*10fd0*/  @P5 STG.E.U16 desc[UR14][R6.64+0x40], R216 ;  /* 0x000040d806005986 */ /* 0x0003e8000c10150e */
[----:B------:R1:W-:Y:S04]  /*10fe0*/  @P4 STG.E.U16 desc[UR14][R6.64+0x42], R217 ;  /* 0x000042d906004986 */ /* 0x0003e8000c10150e */
[----:B------:R1:W-:Y:S01]  /*10ff0*/  @P3 STG.E.U16 desc[UR14][R10.64+0x40], R218 ;  /* 0x000040da0a003986 */ /* 0x0003e2000c10150e */
[C---:B------:R-:W-:Y:S02]  /*11000*/  ISETP.GT.AND P3, PT, R0.reuse, 0x80, P1 ;  /* 0x000000800000780c */ /* 0x040fe40000f64270 */
[----:B------:R-:W-:-:S02]  /*11010*/  ISETP.GT.AND P4, PT, R0, 0x80, P0 ;  /* 0x000000800000780c */ /* 0x000fc40000784270 */
[C---:B------:R-:W-:Y:S02]  /*11020*/  ISETP.GT.AND P0, PT, R0.reuse, 0x88, P0 ;  /* 0x000000880000780c */ /* 0x040fe40000704270 */
[----:B------:R-:W-:Y:S01]  /*11030*/  ISETP.GT.AND P1, PT, R0, 0x88, P1 ;  /* 0x000000880000780c */ /* 0x000fe20000f24270 */
[----:B------:R1:W-:Y:S01]  /*11040*/  @P2 STG.E.U16 desc[UR14][R10.64+0x42], R219 ;  /* 0x000042db0a002986 */ /* 0x0003e2000c10150e */
[----:B------:R-:W-:-:S05]  /*11050*/  ISETP.GT.AND P2, PT, R3, 0x31, PT ;  /* 0x000000310300780c */ /* 0x000fca0003f44270 */
[----:B------:R1:W-:Y:S01]  /*11060*/  @P3 STG.E.U16 desc[UR14][R6.64+0x52], R221 ;  /* 0x000052dd06003986 */ /* 0x0003e2000c10150e */
[----:B------:R-:W-:-:S03]  /*11070*/  ISETP.GT.AND P3, PT, R3, 0x30, PT ;  /* 0x000000300300780c */ /* 0x000fc60003f64270 */
[----:B------:R1:W-:Y:S01]  /*11080*/  @P4 STG.E.U16 desc[UR14][R6.64+0x50], R220 ;  /* 0x000050dc06004986 */ /* 0x0003e2000c10150e */
[----:B------:R-:W-:-:S03]  /*11090*/  ISETP.GT.AND P4, PT, R0, RZ, P2 ;  /* 0x000000ff0000720c */ /* 0x000fc60001784270 */
[----:B------:R1:W-:Y:S01]  /*110a0*/  @P0 STG.E.U16 desc[UR14][R10.64+0x50], R222 ;  /* 0x000050de0a000986 */ /* 0x0003e2000c10150e */
[----:B------:R-:W-:-:S03]  /*110b0*/  ISETP.GT.AND P0, PT, R0, RZ, P3 ;  /* 0x000000ff0000720c */ /* 0x000fc60001f04270 */
[----:B------:R1:W-:Y:S01]  /*110c0*/  @P1 STG.E.U16 desc[UR14][R10.64+0x52], R223 ;  /* 0x000052df0a001986 */ /* 0x0003e2000c10150e */
[----:B------:R-:W-:Y:S01]  /*110d0*/  ISETP.GT.AND P1, PT, R0, 0x8, P2 ;  /* 0x000000080000780c */ /* 0x000fe20001724270 */
[-C--:B------:R-:W-:Y:S01]  /*110e0*/  FMUL R208, R208, R2.reuse ;  /* 0x00000002d0d07220 */ /* 0x080fe20000400000 */
[-C--:B------:R-:W-:Y:S01]  /*110f0*/  FMUL R209, R209, R2.reuse ;  /* 0x00000002d1d17220 */ /* 0x080fe20000400000 */
[-C--:B------:R-:W-:Y:S01]  /*11100*/  FMUL R211, R211, R2.reuse ;  /* 0x00000002d3d37220 */ /* 0x080fe20000400000 */
[----:B------:R-:W-:Y:S01]  /*11110*/  ISETP.GT.AND P5, PT, R0, 0x8, P3 ;  /* 0x000000080000780c */ /* 0x000fe20001fa4270 */
[----:B------:R-:W-:Y:S01]  /*11120*/  FMUL R210, R210, R2 ;  /* 0x00000002d2d27220 */ /* 0x000fe20000400000 */
[----:B------:R-:W-:Y:S02]  /*11130*/  F2FP.F16.F32.PACK_AB R208, RZ, R208 ;  /* 0x000000d0ffd0723e */ /* 0x000fe400000000ff */
[----:B------:R-:W-:Y:S02]  /*11140*/  F2FP.F16.F32.PACK_AB R209, RZ, R209 ;  /* 0x000000d1ffd1723e */ /* 0x000fe400000000ff */
[----:B------:R-:W-:Y:S01]  /*11150*/  F2FP.F16.F32.PACK_AB R211, RZ, R211 ;  /* 0x000000d3ffd3723e */ /* 0x000fe200000000ff */
[----:B------:R1:W-:Y:S01]  /*11160*/  @P0 STG.E.U16 desc[UR14][R4.64+0x60], R208 ;  /* 0x000060d004000986 */ /* 0x0003e2000c10150e */
[----:B------:R-:W-:-:S03]  /*11170*/  F2FP.F16.F32.PACK_AB R210, RZ, R210 ;  /* 0x000000d2ffd2723e */ /* 0x000fc600000000ff */
[----:B------:R1:W-:Y:S01]  /*11180*/  @P4 STG.E.U16 desc[UR14][R4.64+0x62], R209 ;  /* 0x000062d104004986 */ /* 0x0003e2000c10150e */
[----:B------:R-:W-:-:S03]  /*11190*/  ISETP.GT.AND P0, PT, R3, 0x38, PT ;  /* 0x000000380300780c */ /* 0x000fc60003f04270 */
[----:B------:R1:W-:Y:S01]  /*111a0*/  @P1 STG.E.U16 desc[UR14][R8.64+0x62], R211 ;  /* 0x000062d308001986 */ /* 0x0003e2000c10150e */
[----:B------:R-:W-:-:S03]  /*111b0*/  ISETP.GT.AND P1, PT, R3, 0x39, PT ;  /* 0x000000390300780c */ /* 0x000fc60003f24270 */
[----:B------:R1:W-:Y:S01]  /*111c0*/  @P5 STG.E.U16 desc[UR14][R8.64+0x60], R210 ;  /* 0x000060d208005986 */ /* 0x0003e2000c10150e */
[C---:B------:R-:W-:Y:S02]  /*111d0*/  ISETP.GT.AND P5, PT, R0.reuse, RZ, P0 ;  /* 0x000000ff0000720c */ /* 0x040fe400007a4270 */
[----:B------:R-:W-:Y:S01]  /*111e0*/  ISETP.GT.AND P4, PT, R0, RZ, P1 ;  /* 0x000000ff0000720c */ /* 0x000fe20000f84270 */
[-C--:B------:R-:W-:Y:S01]  /*111f0*/  FMUL R212, R212, R2.reuse ;  /* 0x00000002d4d47220 */ /* 0x080fe20000400000 */
[----:B------:R-:W-:-:S04]  /*11200*/  FMUL R213, R213, R2 ;  /* 0x00000002d5d57220 */ /* 0x000fc80000400000 */
[----:B------:R-:W-:Y:S02]  /*11210*/  F2FP.F16.F32.PACK_AB R212, RZ, R212 ;  /* 0x000000d4ffd4723e */ /* 0x000fe400000000ff */
[----:B------:R-:W-:-:S03]  /*11220*/  F2FP.F16.F32.PACK_AB R213, RZ, R213 ;  /* 0x000000d5ffd5723e */ /* 0x000fc600000000ff */
[----:B------:R1:W-:Y:S01]  /*11230*/  @P5 STG.E.U16 desc[UR14][R4.64+0x70], R212 ;  /* 0x000070d404005986 */ /* 0x0003e2000c10150e */
[----:B------:R-:W-:-:S03]  /*11240*/  ISETP.GT.AND P5, PT, R0, 0x8, P0 ;  /* 0x000000080000780c */ /* 0x000fc600007a4270 */
[----:B------:R1:W-:Y:S01]  /*11250*/  @P4 STG.E.U16 desc[UR14][R4.64+0x72], R213 ;  /* 0x000072d504004986 */ /* 0x0003e2000c10150e */
[----:B------:R-:W-:Y:S01]  /*11260*/  ISETP.GT.AND P4, PT, R0, 0x8, P1 ;  /* 0x000000080000780c */ /* 0x000fe20000f84270 */
[-C--:B------:R-:W-:Y:S01]  /*11270*/  FMUL R214, R214, R2.reuse ;  /* 0x00000002d6d67220 */ /* 0x080fe20000400000 */
[----:B------:R-:W-:-:S04]  /*11280*/  FMUL R215, R215, R2 ;  /* 0x00000002d7d77220 */ /* 0x000fc80000400000 */
[----:B------:R-:W-:Y:S02]  /*11290*/  F2FP.F16.F32.PACK_AB R214, RZ, R214 ;  /* 0x000000d6ffd6723e */ /* 0x000fe400000000ff */
[----:B------:R-:W-:-:S03]  /*112a0*/  F2FP.F16.F32.PACK_AB R215, RZ, R215 ;  /* 0x000000d7ffd7723e */ /* 0x000fc600000000ff */
[----:B------:R1:W-:Y:S01]  /*112b0*/  @P5 STG.E.U16 desc[UR14][R8.64+0x70], R214 ;  /* 0x000070d608005986 */ /* 0x0003e2000c10150e */
[----:B------:R-:W-:-:S03]  /*112c0*/  ISETP.GT.AND P5, PT, R0, 0x80, P3 ;  /* 0x000000800000780c */ /* 0x000fc60001fa4270 */
[----:B------:R1:W-:Y:S01]  /*112d0*/  @P4 STG.E.U16 desc[UR14][R8.64+0x72], R215 ;  /* 0x000072d708004986 */ /* 0x0003e2000c10150e */
[C---:B------:R-:W-:Y:S02]  /*112e0*/  ISETP.GT.AND P4, PT, R0.reuse, 0x80, P2 ;  /* 0x000000800000780c */ /* 0x040fe40001784270 */
[----:B------:R-:W-:Y:S01]  /*112f0*/  ISETP.GT.AND P3, PT, R0, 0x88, P3 ;  /* 0x000000880000780c */ /* 0x000fe20001f64270 */
[-C--:B------:R-:W-:Y:S01]  /*11300*/  FMUL R200, R200, R2.reuse ;  /* 0x00000002c8c87220 */ /* 0x080fe20000400000 */
[-C--:B------:R-:W-:Y:S01]  /*11310*/  FMUL R201, R201, R2.reuse ;  /* 0x00000002c9c97220 */ /* 0x080fe20000400000 */
[----:B------:R-:W-:-:S03]  /*11320*/  FMUL R202, R202, R2 ;  /* 0x00000002caca7220 */ /* 0x000fc60000400000 */
[----:B------:R-:W-:Y:S02]  /*11330*/  F2FP.F16.F32.PACK_AB R200, RZ, R200 ;  /* 0x000000c8ffc8723e */ /* 0x000fe400000000ff */
[----:B------:R-:W-:Y:S02]  /*11340*/  F2FP.F16.F32.PACK_AB R201, RZ, R201 ;  /* 0x000000c9ffc9723e */ /* 0x000fe400000000ff */
[----:B------:R-:W-:Y:S01]  /*11350*/  F2FP.F16.F32.PACK_AB R202, RZ, R202 ;  /* 0x000000caffca723e */ /* 0x000fe200000000ff */
[----:B------:R1:W-:Y:S01]  /*11360*/  @P5 STG.E.U16 desc[UR14][R6.64+0x60], R200 ;  /* 0x000060c806005986 */ /* 0x0003e2000c10150e */
[----:B------:R-:W-:-:S03]  /*11370*/  ISETP.GT.AND P2, PT, R0, 0x88, P2 ;  /* 0x000000880000780c */ /* 0x000fc60001744270 */
[----:B------:R1:W-:Y:S01]  /*11380*/  @P4 STG.E.U16 desc[UR14][R6.64+0x62], R201 ;  /* 0x000062c906004986 */ /* 0x0003e2000c10150e */
[----:B------:R-:W-:-:S03]  /*11390*/  FMUL R203, R203, R2 ;  /* 0x00000002cbcb7220 */ /* 0x000fc60000400000 */
[----:B------:R1:W-:Y:S01]  /*113a0*/  @P3 STG.E.U16 desc[UR14][R10.64+0x60], R202 ;  /* 0x000060ca0a003986 */ /* 0x0003e2000c10150e */
[C---:B------:R-:W-:Y:S01]  /*113b0*/  ISETP.GT.AND P3, PT, R0.reuse, 0x80, P1 ;  /* 0x000000800000780c */ /* 0x040fe20000f64270 */
[-C--:B------:R-:W-:Y:S01]  /*113c0*/  FMUL R205, R205, R2.reuse ;  /* 0x00000002cdcd7220 */ /* 0x080fe20000400000 */
[C---:B------:R-:W-:Y:S02]  /*113d0*/  ISETP.GT.AND P4, PT, R0.reuse, 0x80, P0 ;  /* 0x000000800000780c */ /* 0x040fe40000784270 */
[----:B------:R-:W-:Y:S01]  /*113e0*/  ISETP.GT.AND P0, PT, R0, 0x88, P0 ;  /* 0x000000880000780c */ /* 0x000fe20000704270 */
[-C--:B------:R-:W-:Y:S01]  /*113f0*/  FMUL R204, R204, R2.reuse ;  /* 0x00000002cccc7220 */ /* 0x080fe20000400000 */
[----:B------:R-:W-:Y:S01]  /*11400*/  ISETP.GT.AND P1, PT, R0, 0x88, P1 ;  /* 0x000000880000780c */ /* 0x000fe20000f24270 */
[-C--:B------:R-:W-:Y:S01]  /*11410*/  FMUL R206, R206, R2.reuse ;  /* 0x00000002cece7220 */ /* 0x080fe20000400000 */
        /* <DEDUP_REMOVED lines=637> */
[----:B------:R-:W-:-:S02]  /*13bf0*/  F2FP.F16.F32.PACK_AB R51, RZ, R51 ;  /* 0x00000033ff33723e */ /* 0x000fc400000000ff */
[C---:B------:R-:W-:Y:S01]  /*13c00*/  ISETP.GT.AND P0, PT, R3.reuse, 0xd8, PT ;  /* 0x000000d80300780c */ /* 0x040fe20003f04270 */
[----:B------:R1:W-:Y:S04]  /*13c10*/  @P4 STG.E.U16 desc[UR14][R4.64+0x1a2], R49 ;  /* 0x0001a23104004986 */ /* 0x0003e8000c10150e */
[----:B------:R1:W-:Y:S01]  /*13c20*/  @P1 STG.E.U16 desc[UR14][R8.64+0x1a0], R50 ;  /* 0x0001a03208001986 */ /* 0x0003e2000c10150e */
[----:B------:R-:W-:Y:S02]  /*13c30*/  ISETP.GT.AND P1, PT, R3, 0xd9, PT ;  /* 0x000000d90300780c */ /* 0x000fe40003f24270 */
[C---:B------:R-:W-:Y:S01]  /*13c40*/  ISETP.GT.AND P4, PT, R0.reuse, RZ, P0 ;  /* 0x000000ff0000720c */ /* 0x040fe20000784270 */
[----:B------:R1:W-:Y:S01]  /*13c50*/  @P5 STG.E.U16 desc[UR14][R8.64+0x1a2], R51 ;  /* 0x0001a23308005986 */ /* 0x0003e2000c10150e */
        /* <DEDUP_REMOVED lines=32> */
[C---:B------:R-:W-:Y:S02]  /*13e60*/  ISETP.GT.AND P0, PT, R0.reuse, 0x88, P0 ;  /* 0x000000880000780c */ /* 0x040fe40000704270 */
[----:B------:R-:W-:Y:S01]  /*13e70*/  ISETP.GT.AND P1, PT, R0, 0x88, P1 ;  /* 0x000000880000780c */ /* 0x000fe20000f24270 */
[-C--:B------:R-:W-:Y:S01]  /*13e80*/  FMUL R44, R44, R2.reuse ;  /* 0x000000022c2c7220 */ /* 0x080fe20000400000 */
[-C--:B------:R-:W-:Y:S01]  /*13e90*/  FMUL R46, R46, R2.reuse ;  /* 0x000000022e2e7220 */ /* 0x080fe20000400000 */
[----:B------:R-:W-:Y:S01]  /*13ea0*/  FMUL R47, R47, R2 ;  /* 0x000000022f2f7220 */ /* 0x000fe20000400000 */
[----:B------:R-:W-:-:S02]  /*13eb0*/  F2FP.F16.F32.PACK_AB R43, RZ, R43 ;  /* 0x0000002bff2b723e */ /* 0x000fc400000000ff */
[----:B------:R-:W-:Y:S02]  /*13ec0*/  F2FP.F16.F32.PACK_AB R45, RZ, R45 ;  /* 0x0000002dff2d723e */ /* 0x000fe400000000ff */
[----:B------:R-:W-:Y:S01]  /*13ed0*/  F2FP.F16.F32.PACK_AB R44, RZ, R44 ;  /* 0x0000002cff2c723e */ /* 0x000fe200000000ff */
[----:B------:R1:W-:Y:S01]  /*13ee0*/  @P2 STG.E.U16 desc[UR14][R10.64+0x1a2], R43 ;  /* 0x0001a22b0a002986 */ /* 0x0003e2000c10150e */
[----:B------:R-:W-:Y:S02]  /*13ef0*/  F2FP.F16.F32.PACK_AB R46, RZ, R46 ;  /* 0x0000002eff2e723e */ /* 0x000fe400000000ff */
[----:B------:R-:W-:Y:S01]  /*13f00*/  F2FP.F16.F32.PACK_AB R47, RZ, R47 ;  /* 0x0000002fff2f723e */ /* 0x000fe200000000ff */
[----:B------:R1:W-:Y:S01]  /*13f10*/  @P3 STG.E.U16 desc[UR14][R6.64+0x1b2], R45 ;  /* 0x0001b22d06003986 */ /* 0x0003e2000c10150e */
[C---:B------:R-:W-:Y:S02]  /*13f20*/  ISETP.GT.AND P2, PT, R3.reuse, 0xe0, PT ;  /* 0x000000e00300780c */ /* 0x040fe40003f44270 */
[----:B------:R-:W-:Y:S01]  /*13f30*/  ISETP.GT.AND P3, PT, R3, 0xe1, PT ;  /* 0x000000e10300780c */ /* 0x000fe20003f64270 */
[----:B------:R1:W-:Y:S04]  /*13f40*/  @P4 STG.E.U16 desc[UR14][R6.64+0x1b0], R44 ;  /* 0x0001b02c06004986 */ /* 0x0003e8000c10150e */
[----:B------:R1:W-:Y:S01]  /*13f50*/  @P0 STG.E.U16 desc[UR14][R10.64+0x1b0], R46 ;  /* 0x0001b02e0a000986 */ /* 0x0003e2000c10150e */
[----:B------:R-:W-:-:S03]  /*13f60*/  ISETP.GT.AND P0, PT, R0, RZ, P2 ;  /* 0x000000ff0000720c */ /* 0x000fc60001704270 */
[----:B------:R1:W-:Y:S01]  /*13f70*/  @P1 STG.E.U16 desc[UR14][R10.64+0x1b2], R47 ;  /* 0x0001b22f0a001986 */ /* 0x0003e2000c10150e */
[----:B------:R-:W-:Y:S01]  /*13f80*/  ISETP.GT.AND P1, PT, R0, RZ, P3 ;  /* 0x000000ff0000720c */ /* 0x000fe20001f24270 */
[-C--:B------:R-:W-:Y:S01]  /*13f90*/  FMUL R32, R32, R2.reuse ;  /* 0x0000000220207220 */ /* 0x080fe20000400000 */
[-C--:B------:R-:W-:Y:S01]  /*13fa0*/  FMUL R33, R33, R2.reuse ;  /* 0x0000000221217220 */ /* 0x080fe20000400000 */
[C---:B------:R-:W-:Y:S02]  /*13fb0*/  ISETP.GT.AND P4, PT, R0.reuse, 0x8, P2 ;  /* 0x000000080000780c */ /* 0x040fe40001784270 */
[----:B------:R-:W-:Y:S01]  /*13fc0*/  ISETP.GT.AND P5, PT, R0, 0x8, P3 ;  /* 0x000000080000780c */ /* 0x000fe20001fa4270 */
[-C--:B------:R-:W-:Y:S01]  /*13fd0*/  FMUL R34, R34, R2.reuse ;  /* 0x0000000222227220 */ /* 0x080fe20000400000 */
[----:B------:R-:W-:Y:S01]  /*13fe0*/  FMUL R35, R35, R2 ;  /* 0x0000000223237220 */ /* 0x000fe20000400000 */
[----:B------:R-:W-:Y:S02]  /*13ff0*/  F2FP.F16.F32.PACK_AB R32, RZ, R32 ;  /* 0x00000020ff20723e */ /* 0x000fe400000000ff */
[----:B------:R-:W-:-:S02]  /*14000*/  F2FP.F16.F32.PACK_AB R33, RZ, R33 ;  /* 0x00000021ff21723e */ /* 0x000fc400000000ff */
[----:B------:R-:W-:Y:S01]  /*14010*/  F2FP.F16.F32.PACK_AB R34, RZ, R34 ;  /* 0x00000022ff22723e */ /* 0x000fe200000000ff */
[----:B------:R1:W-:Y:S01]  /*14020*/  @P0 STG.E.U16 desc[UR14][R4.64+0x1c0], R32 ;  /* 0x0001c02004000986 */ /* 0x0003e2000c10150e */
[----:B------:R-:W-:Y:S02]  /*14030*/  F2FP.F16.F32.PACK_AB R35, RZ, R35 ;  /* 0x00000023ff23723e */ /* 0x000fe400000000ff */
[C---:B------:R-:W-:Y:S01]  /*14040*/  ISETP.GT.AND P0, PT, R3.reuse, 0xe9, PT ;  /* 0x000000e90300780c */ /* 0x040fe20003f04270 */
[----:B------:R1:W-:Y:S01]  /*14050*/  @P1 STG.E.U16 desc[UR14][R4.64+0x1c2], R33 ;  /* 0x0001c22104001986 */ /* 0x0003e2000c10150e */
[----:B------:R-:W-:-:S03]  /*14060*/  ISETP.GT.AND P1, PT, R3, 0xe8, PT ;  /* 0x000000e80300780c */ /* 0x000fc60003f24270 */
[----:B------:R1:W-:Y:S01]  /*14070*/  @P4 STG.E.U16 desc[UR14][R8.64+0x1c0], R34 ;  /* 0x0001c02208004986 */ /* 0x0003e2000c10150e */
[----:B------:R-:W-:-:S03]  /*14080*/  ISETP.GT.AND P4, PT, R0, RZ, P0 ;  /* 0x000000ff0000720c */ /* 0x000fc60000784270 */
[----:B------:R1:W-:Y:S01]  /*14090*/  @P5 STG.E.U16 desc[UR14][R8.64+0x1c2], R35 ;  /* 0x0001c22308005986 */ /* 0x0003e2000c10150e */
[----:B------:R-:W-:Y:S01]  /*140a0*/  ISETP.GT.AND P5, PT, R0, RZ, P1 ;  /* 0x000000ff0000720c */ /* 0x000fe20000fa4270 */
[-C--:B------:R-:W-:Y:S01]  /*140b0*/  FMUL R36, R36, R2.reuse ;  /* 0x0000000224247220 */ /* 0x080fe20000400000 */
[----:B------:R-:W-:-:S04]  /*140c0*/  FMUL R37, R37, R2 ;  /* 0x0000000225257220 */ /* 0x000fc80000400000 */
[----:B------:R-:W-:Y:S02]  /*140d0*/  F2FP.F16.F32.PACK_AB R36, RZ, R36 ;  /* 0x00000024ff24723e */ /* 0x000fe400000000ff */
[----:B------:R-:W-:Y:S01]  /*140e0*/  F2FP.F16.F32.PACK_AB R37, RZ, R37 ;  /* 0x00000025ff25723e */ /* 0x000fe200000000ff */
[----:B------:R-:W-:-:S04]  /*140f0*/  FMUL R38, R38, R2 ;  /* 0x0000000226267220 */ /* 0x000fc80000400000 */
[----:B------:R1:W-:Y:S01]  /*14100*/  @P5 STG.E.U16 desc[UR14][R4.64+0x1d0], R36 ;  /* 0x0001d02404005986 */ /* 0x0003e2000c10150e */
[----:B------:R-:W-:-:S03]  /*14110*/  ISETP.GT.AND P5, PT, R0, 0x8, P1 ;  /* 0x000000080000780c */ /* 0x000fc60000fa4270 */
[----:B------:R1:W-:Y:S01]  /*14120*/  @P4 STG.E.U16 desc[UR14][R4.64+0x1d2], R37 ;  /* 0x0001d22504004986 */ /* 0x0003e2000c10150e */
[----:B------:R-:W-:Y:S01]  /*14130*/  ISETP.GT.AND P4, PT, R0, 0x8, P0 ;  /* 0x000000080000780c */ /* 0x000fe20000784270 */
[----:B------:R-:W-:Y:S01]  /*14140*/  FMUL R39, R39, R2 ;  /* 0x0000000227277220 */ /* 0x000fe20000400000 */
[----:B------:R-:W-:-:S04]  /*14150*/  F2FP.F16.F32.PACK_AB R38, RZ, R38 ;  /* 0x00000026ff26723e */ /* 0x000fc800000000ff */
        /* <DEDUP_REMOVED lines=8> */
[----:B------:R-:W-:Y:S02]  /*141e0*/  F2FP.F16.F32.PACK_AB R25, RZ, R25 ;  /* 0x00000019ff19723e */ /* 0x000fe400000000ff */
[C---:B------:R-:W-:Y:S02]  /*141f0*/  ISETP.GT.AND P2, PT, R0.reuse, 0x88, P2 ;  /* 0x000000880000780c */ /* 0x040fe40001744270 */
[C---:B------:R-:W-:Y:S01]  /*14200*/  ISETP.GT.AND P3, PT, R0.reuse, 0x88, P3 ;  /* 0x000000880000780c */ /* 0x040fe20001f64270 */
[----:B------:R1:W-:Y:S01]  /*14210*/  @P4 STG.E.U16 desc[UR14][R6.64+0x1c0], R24 ;  /* 0x0001c01806004986 */ /* 0x0003e2000c10150e */
[----:B------:R-:W-:-:S03]  /*14220*/  ISETP.GT.AND P4, PT, R0, 0x80, P0 ;  /* 0x000000800000780c */ /* 0x000fc60000784270 */
[----:B------:R1:W-:Y:S01]  /*14230*/  @P5 STG.E.U16 desc[UR14][R6.64+0x1c2], R25 ;  /* 0x0001c21906005986 */ /* 0x0003e2000c10150e */
[----:B------:R-:W-:Y:S01]  /*14240*/  ISETP.GT.AND P5, PT, R0, 0x80, P1 ;  /* 0x000000800000780c */ /* 0x000fe20000fa4270 */
[-C--:B------:R-:W-:Y:S01]  /*14250*/  FMUL R26, R26, R2.reuse ;  /* 0x000000021a1a7220 */ /* 0x080fe20000400000 */
[C---:B------:R-:W-:Y:S01]  /*14260*/  ISETP.GT.AND P1, PT, R0.reuse, 0x88, P1 ;  /* 0x000000880000780c */ /* 0x040fe20000f24270 */
[-C--:B------:R-:W-:Y:S01]  /*14270*/  FMUL R27, R27, R2.reuse ;  /* 0x000000021b1b7220 */ /* 0x080fe20000400000 */
[----:B------:R-:W-:Y:S01]  /*14280*/  ISETP.GT.AND P0, PT, R0, 0x88, P0 ;  /* 0x000000880000780c */ /* 0x000fe20000704270 */
        /* <DEDUP_REMOVED lines=8> */
[----:B------:R-:W-:Y:S02]  /*14310*/  F2FP.F16.F32.PACK_AB R30, RZ, R30 ;  /* 0x0000001eff1e723e */ /* 0x000fe400000000ff */
[----:B------:R-:W-:Y:S01]  /*14320*/  F2FP.F16.F32.PACK_AB R31, RZ, R31 ;  /* 0x0000001fff1f723e */ /* 0x000fe200000000ff */
[----:B------:R1:W-:Y:S04]  /*14330*/  @P2 STG.E.U16 desc[UR14][R10.64+0x1c0], R26 ;  /* 0x0001c01a0a002986 */ /* 0x0003e8000c10150e */
[----:B------:R1:W-:Y:S04]  /*14340*/  @P3 STG.E.U16 desc[UR14][R10.64+0x1c2], R27 ;  /* 0x0001c21b0a003986 */ /* 0x0003e8000c10150e */
[----:B------:R1:W-:Y:S04]  /*14350*/  @P5 STG.E.U16 desc[UR14][R6.64+0x1d0], R28 ;  /* 0x0001d01c06005986 */ /* 0x0003e8000c10150e */
[----:B------:R1:W-:Y:S04]  /*14360*/  @P4 STG.E.U16 desc[UR14][R6.64+0x1d2], R29 ;  /* 0x0001d21d06004986 */ /* 0x0003e8000c10150e */
[----:B------:R1:W-:Y:S04]  /*14370*/  @P1 STG.E.U16 desc[UR14][R10.64+0x1d0], R30 ;  /* 0x0001d01e0a001986 */ /* 0x0003e8000c10150e */
[----:B------:R1:W-:Y:S02]  /*14380*/  @P0 STG.E.U16 desc[UR14][R10.64+0x1d2], R31 ;  /* 0x0001d21f0a000986 */ /* 0x0003e4000c10150e */
.L_x_505:
[----:B------:R-:W-:Y:S05]  /*14390*/  BSYNC B0 ;  /* 0x0000000000007941 */ /* 0x000fea0003800000 */
.L_x_29:
[----:B-1----:R-:W2:Y:S04]  /*143a0*/  LDL.LU R5, [R1+0x98] ;  /* 0x0000980001057983 */ /* 0x002ea80000300800 */
[----:B0-----:R-:W2:Y:S01]  /*143b0*/  LDL.LU R4, [R1+0x9c] ;  /* 0x00009c0001047983 */ /* 0x001ea20000300800 */
[----:B------:R-:W-:Y:S01]  /*143c0*/  ULDC UR4, c[0x0][0xc] ;  /* 0x0000030000047ab9 */ /* 0x000fe20000000800 */
[----:B------:R-:W-:Y:S01]  /*143d0*/  ULDC UR5, c[0x0][0x10] ;  /* 0x0000040000057ab9 */ /* 0x000fe20000000800 */
[----:B------:R-:W2:Y:S01]  /*143e0*/  LDC R3, c[0x0][0x14] ;  /* 0x00000500ff037b82 */ /* 0x000ea20000000800 */
[----:B------:R-:W-:Y:S01]  /*143f0*/  UIMAD.WIDE.U32 UR4, UR4, UR5, URZ ;  /* 0x00000005040472a5 */ /* 0x000fe2000f8e003f */
[----:B------:R-:W-:-:S05]  /*14400*/  PRMT R0, RZ, 0x7610, R0 ;  /* 0x00007610ff007816 */ /* 0x000fca0000000000 */
[----:B--2---:R-:W-:-:S04]  /*14410*/  IMAD.WIDE.U32 R4, R3, UR4, R4 ;  /* 0x0000000403047c25 */ /* 0x004fc8000f8e0004 */
[----:B------:R-:W-:Y:S01]  /*14420*/  IMAD R3, R3, UR5, RZ ;  /* 0x0000000503037c24 */ /* 0x000fe2000f8e02ff */
[----:B------:R-:W-:Y:S01]  /*14430*/  ULDC.64 UR4, c[0x0][0x650] ;  /* 0x0001940000047ab9 */ /* 0x000fe20000000a00 */
[----:B------:R-:W-:Y:S01]  /*14440*/  IMAD.MOV.U32 R21, RZ, RZ, R4 ;  /* 0x000000ffff157224 */ /* 0x000fe200078e0004 */
[----:B------:R-:W-:Y:S01]  /*14450*/  ISETP.GE.U32.AND P0, PT, R4, UR4, PT ;  /* 0x0000000404007c0c */ /* 0x000fe2000bf06070 */
[----:B------:R-:W-:Y:S01]  /*14460*/  IMAD.IADD R23, R5, 0x1, R3 ;  /* 0x0000000105177824 */ /* 0x000fe200078e0203 */
[----:B------:R-:W-:Y:S02]  /*14470*/  UMOV UR4, 0xffffffff ;  /* 0xffffffff00047882 */ /* 0x000fe40000000000 */
[----:B------:R-:W-:Y:S02]  /*14480*/  IMAD.U32 R3, RZ, RZ, UR4 ;  /* 0x00000004ff037e24 */ /* 0x000fe4000f8e00ff */
[----:B------:R0:W-:Y:S01]  /*14490*/  STL [R1+0x98], R23 ;  /* 0x0000981701007387 */ /* 0x0001e20000100800 */
[----:B------:R-:W-:Y:S01]  /*144a0*/  ISETP.GE.U32.AND.EX P0, PT, R23, UR5, PT, P0 ;  /* 0x0000000517007c0c */ /* 0x000fe2000bf06100 */
[----:B------:R-:W-:-:S02]  /*144b0*/  UMOV UR5, 0xffffffff ;  /* 0xffffffff00057882 */ /* 0x000fc40000000000 */
[----:B------:R0:W-:Y:S01]  /*144c0*/  STL [R1+0x9c], R21 ;  /* 0x00009c1501007387 */ /* 0x0001e20000100800 */
[----:B------:R-:W-:-:S03]  /*144d0*/  IMAD.U32 R18, RZ, RZ, UR5 ;  /* 0x00000005ff127e24 */ /* 0x000fc6000f8e00ff */
[----:B------:R0:W-:Y:S06]  /*144e0*/  STL [R1+0x94], R3 ;  /* 0x0000940301007387 */ /* 0x0001ec0000100800 */
[----:B------:R-:W-:Y:S05]  /*144f0*/  @P0 BRA `(.L_x_506) ;  /* 0x0000000400840947 */ /* 0x000fea0003800000 */
[----:B-----5:R-:W1:Y:S01]  /*14500*/  S2R R17, SR_CTAID.X ;  /* 0x0000000000117919 */ /* 0x020e620000002500 */
[----:B------:R-:W2:Y:S01]  /*14510*/  LDC.64 R10, c[0x0][0x628] ;  /* 0x00018a00ff0a7b82 */ /* 0x000ea20000000a00 */
[----:B------:R-:W-:Y:S01]  /*14520*/  ULDC UR4, c[0x0][0x150] ;  /* 0x0000540000047ab9 */ /* 0x000fe20000000800 */
[----:B------:R-:W-:Y:S01]  /*14530*/  IMAD.MOV.U32 R8, RZ, RZ, R21 ;  /* 0x000000ffff087224 */ /* 0x000fe200078e0015 */
[----:B------:R-:W0:Y:S01]  /*14540*/  S2R R19, SR_CTAID.Y ;  /* 0x0000000000137919 */ /* 0x000e220000002600 */
[----:B------:R-:W-:-:S04]  /*14550*/  IMAD.MOV.U32 R9, RZ, RZ, R23 ;  /* 0x000000ffff097224 */ /* 0x000fc800078e0017 */
[----:B------:R-:W0:Y:S08]  /*14560*/  LDC R20, c[0x0][0x144] ;  /* 0x00005100ff147b82 */ /* 0x000e300000000800 */
[----:B------:R-:W0:Y:S08]  /*14570*/  LDC R12, c[0x0][0x630] ;  /* 0x00018c00ff0c7b82 */ /* 0x000e300000000800 */
[----:B------:R-:W0:Y:S01]  /*14580*/  LDC.64 R14, c[0x0][0x620] ;  /* 0x00018800ff0e7b82 */ /* 0x000e220000000a00 */
[----:B--2---:R-:W-:-:S04]  /*14590*/  ISETP.NE.U32.AND P0, PT, R10, RZ, PT ;  /* 0x000000ff0a00720c */ /* 0x004fc80003f05070 */
[----:B------:R-:W-:Y:S02]  /*145a0*/  ISETP.NE.AND.EX P0, PT, R11, RZ, PT, P0 ;  /* 0x000000ff0b00720c */ /* 0x000fe40003f05300 */
[----:B-1----:R-:W-:-:S05]  /*145b0*/  I2FP.F32.U32 R0, R17 ;  /* 0x0000001100007245 */ /* 0x002fca0000201000 */
[----:B------:R-:W-:-:S04]  /*145c0*/  FMUL R0, R0, UR4 ;  /* 0x0000000400007c20 */ /* 0x000fc80008400000 */
[----:B------:R1:W2:Y:S02]  /*145d0*/  F2I.U32.TRUNC.NTZ R18, R0 ;  /* 0x0000000000127305 */ /* 0x0002a4000020f000 */
[----:B------:R-:W-:Y:S05]  /*145e0*/  @!P0 BRA `(.L_x_507) ;  /* 0x0000000000288947 */ /* 0x000fea0003800000 */
[----:B-1----:R-:W0:Y:S02]  /*145f0*/  LDC R0, c[0x0][0x634] ;  /* 0x00018d00ff007b82 */ /* 0x002e240000000800 */
[----:B0-----:R-:W-:-:S05]  /*14600*/  IADD3 R3, P0, R21, R0, RZ ;  /* 0x0000000015037210 */ /* 0x001fca0007f1e0ff */
[----:B------:R-:W-:-:S04]  /*14610*/  IMAD.X R13, RZ, RZ, R23, P0 ;  /* 0x000000ffff0d7224 */ /* 0x000fc800000e0617 */
[----:B------:R-:W-:-:S04]  /*14620*/  IMAD.WIDE.U32 R4, R13, R10, RZ ;  /* 0x0000000a0d047225 */ /* 0x000fc800078e00ff */
[----:B---34-:R-:W-:-:S04]  /*14630*/  IMAD.WIDE.U32 R6, P0, R3, R11, R4 ;  /* 0x0000000b03067225 */ /* 0x018fc80007800004 */
[----:B------:R-:W-:-:S04]  /*14640*/  IMAD.WIDE.U32 R4, R3, R10, RZ ;  /* 0x0000000a03047225 */ /* 0x000fc800078e00ff */
[----:B------:R-:W-:Y:S01]  /*14650*/  IMAD.X R9, RZ, RZ, RZ, P0 ;  /* 0x000000ffff097224 */ /* 0x000fe200000e06ff */
[----:B------:R-:W-:Y:S01]  /*14660*/  IADD3 RZ, P0, R5, R6, RZ ;  /* 0x0000000605ff7210 */ /* 0x000fe20007f1e0ff */
[----:B------:R-:W-:-:S04]  /*14670*/  IMAD.MOV.U32 R8, RZ, RZ, R7 ;  /* 0x000000ffff087224 */ /* 0x000fc800078e0007 */
[----:B------:R-:W-:-:S08]  /*14680*/  IMAD.WIDE.U32.X R8, R13, R11, R8, P0 ;  /* 0x0000000b0d087225 */ /* 0x000fd000000e0408 */
.L_x_507:
[-CC-:B0-----:R-:W-:Y:S01]  /*14690*/  SHF.R.U64 R27, R8, R12.reuse, R9.reuse ;  /* 0x0000000c081b7219 */ /* 0x181fe20000001209 */
[----:B------:R-:W0:Y:S01]  /*146a0*/  LDC.64 R24, c[0x0][0x640] ;  /* 0x00019000ff187b82 */ /* 0x000e220000000a00 */
[----:B-1----:R-:W-:Y:S01]  /*146b0*/  SHF.R.U32.HI R0, RZ, R12, R9 ;  /* 0x0000000cff007219 */ /* 0x002fe20000011609 */
[----:B------:R-:W-:Y:S01]  /*146c0*/  IMAD.MOV.U32 R4, RZ, RZ, R21 ;  /* 0x000000ffff047224 */ /* 0x000fe200078e0015 */
[----:B------:R-:W-:Y:S01]  /*146d0*/  IADD3 R3, P0, RZ, -R27, RZ ;  /* 0x8000001bff037210 */ /* 0x000fe20007f1e0ff */
[----:B--2---:R-:W-:Y:S01]  /*146e0*/  IMAD.MOV R18, RZ, RZ, -R18 ;  /* 0x000000ffff127224 */ /* 0x004fe200078e0a12 */
[----:B------:R-:W-:Y:S01]  /*146f0*/  ULDC UR4, c[0x0][0x154] ;  /* 0x0000550000047ab9 */ /* 0x000fe20000000800 */
[----:B---34-:R-:W-:Y:S02]  /*14700*/  IMAD.MOV.U32 R7, RZ, RZ, 0x1 ;  /* 0x00000001ff077424 */ /* 0x018fe400078e00ff */
[----:B------:R-:W1:Y:S01]  /*14710*/  LDC R6, c[0x0][0x618] ;  /* 0x00018600ff067b82 */ /* 0x000e620000000800 */
[----:B------:R-:W-:-:S02]  /*14720*/  IMAD.X R5, RZ, RZ, ~R0, P0 ;  /* 0x000000ffff057224 */ /* 0x000fc400000e0e00 */
[----:B------:R-:W-:Y:S02]  /*14730*/  IMAD R17, R20, R18, R17 ;  /* 0x0000001214117224 */ /* 0x000fe400078e0211 */
[-C--:B------:R-:W-:Y:S02]  /*14740*/  IMAD R0, R5, R14.reuse, RZ ;  /* 0x0000000e05007224 */ /* 0x080fe400078e02ff */
[----:B------:R-:W-:Y:S01]  /*14750*/  IMAD.MOV.U32 R5, RZ, RZ, R23 ;  /* 0x000000ffff057224 */ /* 0x000fe200078e0017 */
[----:B------:R-:W2:Y:S01]  /*14760*/  LDC R8, c[0x0][0x608] ;  /* 0x00018200ff087b82 */ /* 0x000ea20000000800 */
[----:B------:R-:W-:-:S04]  /*14770*/  IMAD.WIDE.U32 R4, R3, R14, R4 ;  /* 0x0000000e03047225 */ /* 0x000fc800078e0004 */
[----:B------:R-:W-:-:S03]  /*14780*/  IMAD R3, R3, R15, R0 ;  /* 0x0000000f03037224 */ /* 0x000fc600078e0200 */
[----:B------:R-:W3:Y:S01]  /*14790*/  LDC R22, c[0x0][0x658] ;  /* 0x00019600ff167b82 */ /* 0x000ee20000000800 */
[----:B------:R-:W-:Y:S01]  /*147a0*/  I2FP.F32.U32 R0, R19 ;  /* 0x0000001300007245 */ /* 0x000fe20000201000 */
[----:B------:R-:W-:Y:S01]  /*147b0*/  IMAD.IADD R3, R5, 0x1, R3 ;  /* 0x0000000105037824 */ /* 0x000fe200078e0203 */
[----:B0-----:R-:W-:Y:S01]  /*147c0*/  ISETP.NE.U32.AND P0, PT, R24, RZ, PT ;  /* 0x000000ff1800720c */ /* 0x001fe20003f05070 */
[----:B------:R-:W-:Y:S02]  /*147d0*/  IMAD.MOV.U32 R5, RZ, RZ, -0x1 ;  /* 0xffffffffff057424 */ /* 0x000fe400078e00ff */
[----:B------:R-:W-:Y:S02]  /*147e0*/  FMUL R0, R0, UR4 ;  /* 0x0000000400007c20 */ /* 0x000fe40008400000 */
[----:B------:R-:W0:Y:S01]  /*147f0*/  LDC R18, c[0x0][0x148] ;  /* 0x00005200ff127b82 */ /* 0x000e220000000800 */
[----:B-1----:R-:W-:Y:S01]  /*14800*/  SHF.R.U64 R12, R4, R6, R3 ;  /* 0x00000006040c7219 */ /* 0x002fe20000001203 */
[----:B------:R1:W4:Y:S01]  /*14810*/  F2I.U32.TRUNC.NTZ R13, R0 ;  /* 0x00000000000d7305 */ /* 0x000322000020f000 */
[----:B------:R-:W-:-:S02]  /*14820*/  ISETP.NE.AND.EX P0, PT, R25, RZ, PT, P0 ;  /* 0x000000ff1900720c */ /* 0x000fc40003f05300 */
[----:B------:R-:W-:-:S03]  /*14830*/  SHF.R.U32.HI R3, RZ, R6, R3 ;  /* 0x00000006ff037219 */ /* 0x000fc60000011603 */
[----:B------:R-:W0:Y:S01]  /*14840*/  LDC R15, c[0x0][0x600] ;  /* 0x00018000ff0f7b82 */ /* 0x000e220000000800 */
[-CC-:B--2---:R-:W-:Y:S02]  /*14850*/  SHF.R.U64 R10, R12, R8.reuse, R3.reuse ;  /* 0x000000080c0a7219 */ /* 0x184fe40000001203 */
[----:B------:R-:W-:-:S05]  /*14860*/  SHF.R.U32.HI R3, RZ, R8, R3 ;  /* 0x00000008ff037219 */ /* 0x000fca0000011603 */
[----:B------:R-:W2:Y:S01]  /*14870*/  LDC R20, c[0x0][0x648] ;  /* 0x00019200ff147b82 */ /* 0x000ea20000000800 */
[-C--:B---3--:R-:W-:Y:S02]  /*14880*/  SHF.L.U32 R4, R5, R22.reuse, RZ ;  /* 0x0000001605047219 */ /* 0x088fe400000006ff */
[-CC-:B------:R-:W-:Y:S02]  /*14890*/  SHF.R.U64 R14, R10, R22.reuse, R3.reuse ;  /* 0x000000160a0e7219 */ /* 0x180fe40000001203 */
[----:B------:R-:W-:Y:S02]  /*148a0*/  SHF.R.U32.HI R5, RZ, R22, R3 ;  /* 0x00000016ff057219 */ /* 0x000fe40000011603 */
[----:B------:R-:W-:Y:S01]  /*148b0*/  LOP3.LUT R21, RZ, R4, RZ, 0x33, !PT ;  /* 0x00000004ff157212 */ /* 0x000fe200078e33ff */
[----:B------:R-:W3:Y:S01]  /*148c0*/  LDC R23, c[0x0][0x638] ;  /* 0x00018e00ff177b82 */ /* 0x000ee20000000800 */
[----:B------:R-:W-:Y:S01]  /*148d0*/  SHF.L.U32 R22, R7, R22, RZ ;  /* 0x0000001607167219 */ /* 0x000fe200000006ff */
[----:B------:R-:W-:-:S06]  /*148e0*/  IMAD.MOV.U32 R4, RZ, RZ, R14 ;  /* 0x000000ffff047224 */ /* 0x000fcc00078e000e */
[----:B------:R-:W0:Y:S01]  /*148f0*/  LDC R26, c[0x0][0x610] ;  /* 0x00018400ff1a7b82 */ /* 0x000e220000000800 */
[----:B-1--4-:R-:W-:Y:S05]  /*14900*/  @!P0 BRA `(.L_x_508) ;  /* 0x0000000000288947 */ /* 0x012fea0003800000 */
        /* <DEDUP_REMOVED lines=10> */
.L_x_508:
[----:B------:R-:W1:Y:S01]  /*149b0*/  LDC R3, c[0x0][0x65c] ;  /* 0x00019700ff037b82 */ /* 0x000e620000000800 */
[----:B--2---:R-:W-:Y:S01]  /*149c0*/  SHF.R.U64 R0, R4, R20, R5 ;  /* 0x0000001404007219 */ /* 0x004fe20000001205 */
[----:B0-----:R-:W-:Y:S01]  /*149d0*/  VIADD R7, R15, 0xffffffff ;  /* 0xffffffff0f077836 */ /* 0x001fe20000000000 */
[----:B------:R-:W-:Y:S01]  /*149e0*/  LOP3.LUT R5, R10, R21, RZ, 0xc0, !PT ;  /* 0x000000150a057212 */ /* 0x000fe200078ec0ff */
[----:B------:R-:W-:Y:S01]  /*149f0*/  IMAD.MOV R13, RZ, RZ, -R13 ;  /* 0x000000ffff0d7224 */ /* 0x000fe200078e0a0d */
[----:B------:R-:W-:Y:S02]  /*14a00*/  R2UR UR5, R27 ;  /* 0x000000001b0572ca */ /* 0x000fe400000e0000 */
[----:B------:R-:W-:Y:S02]  /*14a10*/  LOP3.LUT R12, R12, R7, RZ, 0xc0, !PT ;  /* 0x000000070c0c7212 */ /* 0x000fe400078ec0ff */
[----:B-1----:R-:W-:Y:S01]  /*14a20*/  ISETP.NE.AND P0, PT, R3, 0x1, PT ;  /* 0x000000010300780c */ /* 0x002fe20003f05270 */
[----:B------:R-:W-:-:S02]  /*14a30*/  IMAD.MOV R3, RZ, RZ, -R0 ;  /* 0x000000ffff037224 */ /* 0x000fc400078e0a00 */
[----:B------:R-:W-:Y:S02]  /*14a40*/  IMAD R0, R22, R0, R5 ;  /* 0x0000000016007224 */ /* 0x000fe400078e0205 */
[----:B---3--:R-:W-:-:S04]  /*14a50*/  IMAD R3, R3, R23, R14 ;  /* 0x0000001703037224 */ /* 0x008fc800078e020e */
[----:B------:R-:W-:-:S04]  /*14a60*/  IMAD R3, R3, R15, R12 ;  /* 0x0000000f03037224 */ /* 0x000fc800078e020c */
[----:B------:R-:W-:-:S04]  /*14a70*/  @P0 IMAD R17, R18, R13, R19 ;  /* 0x0000000d12110224 */ /* 0x000fc800078e0213 */
[----:B------:R-:W-:-:S05]  /*14a80*/  IMAD R0, R0, R26, R17 ;  /* 0x0000001a00007224 */ /* 0x000fca00078e0211 */
[----:B------:R-:W-:Y:S02]  /*14a90*/  SEL R4, R3, R0, !P0 ;  /* 0x0000000003047207 */ /* 0x000fe40004000000 */
[----:B------:R-:W-:Y:S01]  /*14aa0*/  SEL R0, R0, R3, !P0 ;  /* 0x0000000300007207 */ /* 0x000fe20004000000 */
[----:B------:R-:W-:Y:S01]  /*14ab0*/  IMAD.U32 R3, RZ, RZ, UR5 ;  /* 0x00000005ff037e24 */ /* 0x000fe2000f8e00ff */
[----:B------:R-:W-:Y:S02]  /*14ac0*/  R2UR UR4, R4 ;  /* 0x00000000040472ca */ /* 0x000fe400000e0000 */
[----:B------:R-:W-:Y:S01]  /*14ad0*/  R2UR UR6, R0 ;  /* 0x00000000000672ca */ /* 0x000fe200000e0000 */
[----:B------:R-:W-:Y:S01]  /*14ae0*/  IMAD.MOV.U32 R0, RZ, RZ, 0x1 ;  /* 0x00000001ff007424 */ /* 0x000fe200078e00ff */
[----:B------:R1:W-:Y:S09]  /*14af0*/  STL [R1+0x94], R3 ;  /* 0x0000940301007387 */ /* 0x0003f20000100800 */
[----:B------:R-:W-:-:S07]  /*14b00*/  IMAD.U32 R18, RZ, RZ, UR4 ;  /* 0x00000004ff127e24 */ /* 0x000fce000f8e00ff */
.L_x_506:
[----:B------:R-:W-:Y:S01]  /*14b10*/  LOP3.LUT P0, RZ, R0, 0xff, RZ, 0xc0, !PT ;  /* 0x000000ff00ff7812 */ /* 0x000fe2000780c0ff */
[----:B------:R-:W-:-:S12]  /*14b20*/  IMAD.U32 R19, RZ, RZ, UR6 ;  /* 0x00000006ff137e24 */ /* 0x000fd8000f8e00ff */
[----:B------:R-:W-:Y:S05]  /*14b30*/  @P0 BRA `(.L_x_509) ;  /* 0xfffffec400d00947 */ /* 0x000fea000383ffff */
[----:B------:R-:W-:Y:S05]  /*14b40*/  EXIT ;  /* 0x000000000000794d */ /* 0x000fea0003800000 */
.L_x_4:
[----:B------:R-:W2:Y:S01]  /*14b50*/  LDL R17, [R1+0x9c] ;  /* 0x00009c0001117983 */ /* 0x000ea20000100800 */
[----:B------:R-:W-:-:S03]  /*14b60*/  ULDC.64 UR4, c[0x0][0x650] ;  /* 0x0001940000047ab9 */ /* 0x000fc60000000a00 */
[----:B------:R-:W3:Y:S01]  /*14b70*/  LDL R18, [R1+0x98] ;  /* 0x0000980001127983 */ /* 0x000ee20000100800 */
[----:B------:R-:W-:Y:S01]  /*14b80*/  PRMT R6, RZ, 0x7610, R6 ;  /* 0x00007610ff067816 */ /* 0x000fe20000000006 */
[----:B------:R-:W-:Y:S02]  /*14b90*/  IMAD.MOV.U32 R5, RZ, RZ, -0x1 ;  /* 0xffffffffff057424 */ /* 0x000fe400078e00ff */
[----:B------:R-:W-:Y:S02]  /*14ba0*/  IMAD.MOV.U32 R4, RZ, RZ, -0x1 ;  /* 0xffffffffff047424 */ /* 0x000fe400078e00ff */
[----:B------:R-:W-:Y:S01]  /*14bb0*/  IMAD.MOV.U32 R9, RZ, RZ, -0x1 ;  /* 0xffffffffff097424 */ /* 0x000fe200078e00ff */
[----:B--2---:R-:W-:-:S04]  /*14bc0*/  ISETP.GE.U32.AND P0, PT, R17, UR4, PT ;  /* 0x0000000411007c0c */ /* 0x004fc8000bf06070 */
[----:B---3--:R-:W-:-:S13]  /*14bd0*/  ISETP.GE.U32.AND.EX P0, PT, R18, UR5, PT, P0 ;  /* 0x0000000512007c0c */ /* 0x008fda000bf06100 */
[----:B------:R-:W-:Y:S05]  /*14be0*/  @P0 BRA `(.L_x_510) ;  /* 0x0000000400680947 */ /* 0x000fea0003800000 */
[----:B------:R-:W0:Y:S01]  /*14bf0*/  LDC.64 R10, c[0x0][0x628] ;  /* 0x00018a00ff0a7b82 */ /* 0x000e220000000a00 */
[----:B------:R-:W-:Y:S02]  /*14c00*/  IMAD.MOV.U32 R8, RZ, RZ, R17 ;  /* 0x000000ffff087224 */ /* 0x000fe400078e0011 */
[----:B------:R-:W-:-:S05]  /*14c10*/  IMAD.MOV.U32 R9, RZ, RZ, R18 ;  /* 0x000000ffff097224 */ /* 0x000fca00078e0012 */
[----:B------:R-:W1:Y:S08]  /*14c20*/  LDC R12, c[0x0][0x630] ;  /* 0x00018c00ff0c7b82 */ /* 0x000e700000000800 */
[----:B------:R-:W2:Y:S01]  /*14c30*/  LDC.64 R14, c[0x0][0x620] ;  /* 0x00018800ff0e7b82 */ /* 0x000ea20000000a00 */
[----:B0-----:R-:W-:-:S04]  /*14c40*/  ISETP.NE.U32.AND P0, PT, R10, RZ, PT ;  /* 0x000000ff0a00720c */ /* 0x001fc80003f05070 */
[----:B------:R-:W-:-:S13]  /*14c50*/  ISETP.NE.AND.EX P0, PT, R11, RZ, PT, P0 ;  /* 0x000000ff0b00720c */ /* 0x000fda0003f05300 */
[----:B-12---:R-:W-:Y:S05]  /*14c60*/  @!P0 BRA `(.L_x_511) ;  /* 0x0000000000288947 */ /* 0x006fea0003800000 */
        /* <DEDUP_REMOVED lines=10> */
.L_x_511:
[--C-:B------:R-:W-:Y:S01]  /*14d10*/  SHF.R.U64 R10, R8, R12, R9.reuse ;  /* 0x0000000c080a7219 */ /* 0x100fe20000001209 */
[----:B------:R-:W-:Y:S01]  /*14d20*/  IMAD.MOV.U32 R5, RZ, RZ, R18 ;  /* 0x000000ffff057224 */ /* 0x000fe200078e0012 */
[----:B------:R-:W-:Y:S01]  /*14d30*/  I2FP.F32.U32 R6, R2 ;  /* 0x0000000200067245 */ /* 0x000fe20000201000 */
[----:B------:R-:W0:Y:S01]  /*14d40*/  LDC R16, c[0x0][0x618] ;  /* 0x00018600ff107b82 */ /* 0x000e220000000800 */
[----:B------:R-:W-:Y:S01]  /*14d50*/  SHF.R.U32.HI R3, RZ, R12, R9 ;  /* 0x0000000cff037219 */ /* 0x000fe20000011609 */
[----:B------:R-:W-:Y:S01]  /*14d60*/  ULDC UR4, c[0x0][0x150] ;  /* 0x0000540000047ab9 */ /* 0x000fe20000000800 */
[----:B------:R-:W-:Y:S01]  /*14d70*/  IADD3 R7, P0, RZ, -R10, RZ ;  /* 0x8000000aff077210 */ /* 0x000fe20007f1e0ff */
[----:B------:R-:W-:Y:S01]  /*14d80*/  FMUL R9, R6, UR4 ;  /* 0x0000000406097c20 */ /* 0x000fe20008400000 */
[----:B------:R-:W-:Y:S01]  /*14d90*/  IMAD.MOV.U32 R4, RZ, RZ, R17 ;  /* 0x000000ffff047224 */ /* 0x000fe200078e0011 */
[----:B------:R-:W-:Y:S02]  /*14da0*/  ULDC UR4, c[0x0][0x154] ;  /* 0x0000550000047ab9 */ /* 0x000fe40000000800 */
[----:B------:R-:W1:Y:S01]  /*14db0*/  LDC.64 R18, c[0x0][0x640] ;  /* 0x00019000ff127b82 */ /* 0x000e620000000a00 */
[----:B------:R-:W-:Y:S01]  /*14dc0*/  IMAD.X R3, RZ, RZ, ~R3, P0 ;  /* 0x000000ffff037224 */ /* 0x000fe200000e0e03 */
[----:B------:R-:W2:Y:S01]  /*14dd0*/  F2I.U32.TRUNC.NTZ R9, R9 ;  /* 0x0000000900097305 */ /* 0x000ea2000020f000 */
[----:B------:R-:W-:-:S04]  /*14de0*/  IMAD.WIDE.U32 R4, R7, R14, R4 ;  /* 0x0000000e07047225 */ /* 0x000fc800078e0004 */
[----:B------:R-:W-:Y:S01]  /*14df0*/  IMAD R6, R3, R14, RZ ;  /* 0x0000000e03067224 */ /* 0x000fe200078e02ff */
[----:B------:R-:W3:Y:S03]  /*14e00*/  LDC R11, c[0x0][0x144] ;  /* 0x00005100ff0b7b82 */ /* 0x000ee60000000800 */
[----:B------:R-:W-:Y:S02]  /*14e10*/  IMAD R3, R7, R15, R6 ;  /* 0x0000000f07037224 */ /* 0x000fe400078e0206 */
[----:B------:R-:W-:Y:S02]  /*14e20*/  IMAD.MOV.U32 R6, RZ, RZ, -0x1 ;  /* 0xffffffffff067424 */ /* 0x000fe400078e00ff */
[----:B------:R-:W-:Y:S01]  /*14e30*/  IMAD.IADD R3, R5, 0x1, R3 ;  /* 0x0000000105037824 */ /* 0x000fe200078e0203 */
[----:B------:R-:W4:Y:S01]  /*14e40*/  LDC R12, c[0x0][0x608] ;  /* 0x00018200ff0c7b82 */ /* 0x000f220000000800 */
[----:B------:R-:W-:-:S03]  /*14e50*/  I2FP.F32.U32 R5, R0 ;  /* 0x0000000000057245 */ /* 0x000fc60000201000 */
[-C--:B0-----:R-:W-:Y:S01]  /*14e60*/  SHF.R.U64 R8, R4, R16.reuse, R3 ;  /* 0x0000001004087219 */ /* 0x081fe20000001203 */
[----:B--2---:R-:W-:Y:S01]  /*14e70*/  IMAD.MOV R4, RZ, RZ, -R9 ;  /* 0x000000ffff047224 */ /* 0x004fe200078e0a09 */
[----:B------:R-:W-:Y:S01]  /*14e80*/  SHF.R.U32.HI R3, RZ, R16, R3 ;  /* 0x00000010ff037219 */ /* 0x000fe20000011603 */
[----:B------:R-:W-:Y:S01]  /*14e90*/  FMUL R5, R5, UR4 ;  /* 0x0000000405057c20 */ /* 0x000fe20008400000 */
[----:B------:R-:W0:Y:S01]  /*14ea0*/  LDC R7, c[0x0][0x658] ;  /* 0x00019600ff077b82 */ /* 0x000e220000000800 */
[----:B-1----:R-:W-:-:S04]  /*14eb0*/  ISETP.NE.U32.AND P0, PT, R18, RZ, PT ;  /* 0x000000ff1200720c */ /* 0x002fc80003f05070 */
[----:B------:R-:W-:-:S03]  /*14ec0*/  ISETP.NE.AND.EX P0, PT, R19, RZ, PT, P0 ;  /* 0x000000ff1300720c */ /* 0x000fc60003f05300 */
[----:B------:R-:W1:Y:S01]  /*14ed0*/  LDC R15, c[0x0][0x148] ;  /* 0x00005200ff0f7b82 */ /* 0x000e620000000800 */
[----:B---3--:R-:W-:Y:S02]  /*14ee0*/  IMAD R17, R11, R4, R2 ;  /* 0x000000040b117224 */ /* 0x008fe400078e0202 */
[----:B------:R-:W-:-:S05]  /*14ef0*/  IMAD.MOV.U32 R4, RZ, RZ, 0x1 ;  /* 0x00000001ff047424 */ /* 0x000fca00078e00ff */
[----:B------:R-:W2:Y:S01]  /*14f00*/  LDC R14, c[0x0][0x600] ;  /* 0x00018000ff0e7b82 */ /* 0x000ea20000000800 */
[-CC-:B----4-:R-:W-:Y:S02]  /*14f10*/  SHF.R.U64 R11, R8, R12.reuse, R3.reuse ;  /* 0x0000000c080b7219 */ /* 0x190fe40000001203 */
[----:B------:R-:W-:Y:S02]  /*14f20*/  SHF.R.U32.HI R2, RZ, R12, R3 ;  /* 0x0000000cff027219 */ /* 0x000fe40000011603 */
[----:B------:R3:W4:Y:S03]  /*14f30*/  F2I.U32.TRUNC.NTZ R12, R5 ;  /* 0x00000005000c7305 */ /* 0x000726000020f000 */
[----:B------:R-:W1:Y:S01]  /*14f40*/  LDC R20, c[0x0][0x648] ;  /* 0x00019200ff147b82 */ /* 0x000e620000000800 */
[-C--:B0-----:R-:W-:Y:S02]  /*14f50*/  SHF.R.U64 R13, R11, R7.reuse, R2 ;  /* 0x000000070b0d7219 */ /* 0x081fe40000001202 */
[----:B------:R-:W-:-:S02]  /*14f60*/  SHF.L.U32 R6, R6, R7, RZ ;  /* 0x0000000706067219 */ /* 0x000fc400000006ff */
[-C--:B------:R-:W-:Y:S01]  /*14f70*/  SHF.R.U32.HI R3, RZ, R7.reuse, R2 ;  /* 0x00000007ff037219 */ /* 0x080fe20000011602 */
[----:B------:R-:W-:Y:S01]  /*14f80*/  IMAD.MOV.U32 R2, RZ, RZ, R13 ;  /* 0x000000ffff027224 */ /* 0x000fe200078e000d */
[----:B------:R-:W-:Y:S01]  /*14f90*/  SHF.L.U32 R16, R4, R7, RZ ;  /* 0x0000000704107219 */ /* 0x000fe200000006ff */
[----:B------:R-:W0:Y:S01]  /*14fa0*/  LDC R21, c[0x0][0x638] ;  /* 0x00018e00ff157b82 */ /* 0x000e220000000800 */
[----:B------:R-:W-:-:S07]  /*14fb0*/  LOP3.LUT R22, RZ, R6, RZ, 0x33, !PT ;  /* 0x00000006ff167212 */ /* 0x000fce00078e33ff */
[----:B------:R-:W0:Y:S01]  /*14fc0*/  LDC R23, c[0x0][0x610] ;  /* 0x00018400ff177b82 */ /* 0x000e220000000800 */
[----:B---34-:R-:W-:Y:S05]  /*14fd0*/  @!P0 BRA `(.L_x_512) ;  /* 0x0000000000288947 */ /* 0x018fea0003800000 */
[----:B------:R-:W3:Y:S02]  /*14fe0*/  LDC R2, c[0x0][0x64c] ;  /* 0x00019300ff027b82 */ /* 0x000ee40000000800 */
[----:B---3--:R-:W-:-:S05]  /*14ff0*/  IADD3 R7, P0, R13, R2, RZ ;  /* 0x000000020d077210 */ /* 0x008fca0007f1e0ff */
        /* <DEDUP_REMOVED lines=8> */
.L_x_512:
[----:B------:R-:W3:Y:S01]  /*15080*/  LDC R4, c[0x0][0x65c] ;  /* 0x00019700ff047b82 */ /* 0x000ee20000000800 */
[----:B-1----:R-:W-:Y:S01]  /*15090*/  SHF.R.U64 R3, R2, R20, R3 ;  /* 0x0000001402037219 */ /* 0x002fe20000001203 */
[----:B--2---:R-:W-:Y:S01]  /*150a0*/  VIADD R5, R14, 0xffffffff ;  /* 0xffffffff0e057836 */ /* 0x004fe20000000000 */
[----:B------:R-:W-:Y:S01]  /*150b0*/  LOP3.LUT R2, R11, R22, RZ, 0xc0, !PT ;  /* 0x000000160b027212 */ /* 0x000fe200078ec0ff */
[----:B------:R-:W-:Y:S02]  /*150c0*/  IMAD.MOV R12, RZ, RZ, -R12 ;  /* 0x000000ffff0c7224 */ /* 0x000fe400078e0a0c */
[----:B------:R-:W-:Y:S02]  /*150d0*/  IMAD.MOV.U32 R6, RZ, RZ, 0x1 ;  /* 0x00000001ff067424 */ /* 0x000fe400078e00ff */
[----:B------:R-:W-:Y:S02]  /*150e0*/  IMAD R2, R16, R3, R2 ;  /* 0x0000000310027224 */ /* 0x000fe400078e0202 */
[----:B------:R-:W-:Y:S01]  /*150f0*/  IMAD.MOV.U32 R9, RZ, RZ, R10 ;  /* 0x000000ffff097224 */ /* 0x000fe200078e000a */
[----:B---3--:R-:W-:Y:S01]  /*15100*/  ISETP.NE.AND P0, PT, R4, 0x1, PT ;  /* 0x000000010400780c */ /* 0x008fe20003f05270 */
[----:B------:R-:W-:Y:S01]  /*15110*/  IMAD.MOV R4, RZ, RZ, -R3 ;  /* 0x000000ffff047224 */ /* 0x000fe200078e0a03 */
[----:B------:R-:W-:-:S11]  /*15120*/  LOP3.LUT R3, R8, R5, RZ, 0xc0, !PT ;  /* 0x0000000508037212 */ /* 0x000fd600078ec0ff */
[----:B------:R-:W-:Y:S02]  /*15130*/  @P0 IMAD R17, R15, R12, R0 ;  /* 0x0000000c0f110224 */ /* 0x000fe400078e0200 */
[----:B0-----:R-:W-:Y:S02]  /*15140*/  IMAD R0, R4, R21, R13 ;  /* 0x0000001504007224 */ /* 0x001fe400078e020d */
[----:B------:R-:W-:Y:S02]  /*15150*/  IMAD R5, R2, R23, R17 ;  /* 0x0000001702057224 */ /* 0x000fe400078e0211 */
[----:B------:R-:W-:-:S05]  /*15160*/  IMAD R0, R0, R14, R3 ;  /* 0x0000000e00007224 */ /* 0x000fca00078e0203 */
[----:B------:R-:W-:Y:S02]  /*15170*/  SEL R4, R0, R5, !P0 ;  /* 0x0000000500047207 */ /* 0x000fe40004000000 */
[----:B------:R-:W-:-:S07]  /*15180*/  SEL R5, R5, R0, !P0 ;  /* 0x0000000005057207 */ /* 0x000fce0004000000 */
.L_x_510:
[----:B------:R-:W-:-:S08]  /*15190*/  NOP ;  /* 0x0000000000007918 */ /* 0x000fd00000000000 */
[----:B------:R-:W0:-:S00]  /*151a0*/  USETMAXREG.DEALLOC.CTAPOOL 0x18 ;  /* 0x00000018000079c8 */ /* 0x000e0000080e0500 */
[----:B------:R-:W-:-:S13]  /*151b0*/  ISETP.NE.AND P0, PT, RZ, UR8, PT ;  /* 0x00000008ff007c0c */ /* 0x000fda000bf05270 */
[----:B------:R-:W-:Y:S05]  /*151c0*/  @P0 EXIT ;  /* 0x000000000000094d */ /* 0x000fea0003800000 */
[----:B0-----:R-:W-:Y:S01]  /*151d0*/  LOP3.LUT P0, RZ, R6, 0xff, RZ, 0xc0, !PT ;  /* 0x000000ff06ff7812 */ /* 0x001fe2000780c0ff */
[----:B------:R-:W-:Y:S02]  /*151e0*/  IMAD.MOV.U32 R6, RZ, RZ, 0x1 ;  /* 0x00000001ff067424 */ /* 0x000fe400078e00ff */
[----:B------:R-:W-:-:S10]  /*151f0*/  IMAD.MOV.U32 R0, RZ, RZ, RZ ;  /* 0x000000ffff007224 */ /* 0x000fd400078e00ff */
[----:B------:R-:W-:Y:S05]  /*15200*/  @!P0 BRA `(.L_x_513) ;  /* 0x0000000c00688947 */ /* 0x000fea0003800000 */
[----:B------:R-:W2:Y:S01]  /*15210*/  LDL R3, [R1+0x90] ;  /* 0x0000900001037983 */ /* 0x000ea20000100800 */
[----:B------:R-:W-:Y:S01]  /*15220*/  ULDC UR4, c[0x0][0x28c] ;  /* 0x0000a30000047ab9 */ /* 0x000fe20000000800 */
[----:B------:R-:W-:Y:S01]  /*15230*/  ULDC UR6, c[0x0][0x658] ;  /* 0x0001960000067ab9 */ /* 0x000fe20000000800 */
[----:B------:R-:W-:Y:S01]  /*15240*/  UMOV UR7, 0xffffffff ;  /* 0xffffffff00077882 */ /* 0x000fe20000000000 */
[----:B------:R-:W0:Y:S01]  /*15250*/  S2R R2, SR_TID.X ;  /* 0x0000000000027919 */ /* 0x000e220000002100 */
[----:B------:R-:W-:Y:S01]  /*15260*/  ULDC UR5, c[0x0][0x600] ;  /* 0x0001800000057ab9 */ /* 0x000fe20000000800 */
[----:B------:R-:W-:Y:S01]  /*15270*/  UMOV UR9, 0x1 ;  /* 0x0000000100097882 */ /* 0x000fe20000000000 */
[----:B------:R-:W-:Y:S01]  /*15280*/  USHF.L.U32 UR7, UR7, UR6, URZ ;  /* 0x0000000607077299 */ /* 0x000fe2000800063f */
[----:B------:R-:W-:Y:S01]  /*15290*/  BSSY B0, `(.L_x_513) ;  /* 0x00000d1000007945 */ /* 0x000fe20003800000 */
[----:B------:R-:W-:Y:S01]  /*152a0*/  ULDC UR8, c[0x0][0xc] ;  /* 0x0000030000087ab9 */ /* 0x000fe20000000800 */
[----:B------:R-:W-:Y:S01]  /*152b0*/  IMAD.MOV.U32 R8, RZ, RZ, 0x1 ;  /* 0x00000001ff087424 */ /* 0x000fe200078e00ff */
[----:B------:R-:W-:Y:S01]  /*152c0*/  ULDC.64 UR24, c[0x0][0x198] ;  /* 0x0000660000187ab9 */ /* 0x000fe20000000a00 */
[----:B------:R-:W-:-:S02]  /*152d0*/  IMAD.MOV.U32 R6, RZ, RZ, 0x1 ;  /* 0x00000001ff067424 */ /* 0x000fc400078e00ff */
[----:B------:R-:W-:Y:S01]  /*152e0*/  IMAD.MOV.U32 R0, RZ, RZ, RZ ;  /* 0x000000ffff007224 */ /* 0x000fe200078e00ff */
[C---:B0-----:R-:W-:Y:S02]  /*152f0*/  LOP3.LUT P2, RZ, R2.reuse, 0x7f, RZ, 0xc0, !PT ;  /* 0x0000007f02ff7812 */ /* 0x041fe4000784c0ff */
[----:B------:R-:W-:-:S04]  /*15300*/  LOP3.LUT P0, RZ, R2, 0x1f, RZ, 0xc0, !PT ;  /* 0x0000001f02ff7812 */ /* 0x000fc8000780c0ff */
[----:B------:R-:W-:Y:S02]  /*15310*/  PLOP3.LUT P0, PT, P0, P2, PT, 0x8a, 0x0 ;  /* 0x000000000000781c */ /* 0x000fe40000705172 */
[----:B--2---:R-:W-:-:S13]  /*15320*/  R2UR UR10, R3 ;  /* 0x00000000030a72ca */ /* 0x004fda00000e0000 */
[----:B------:R-:W-:Y:S02]  /*15330*/  ULOP3.LUT UR21, UR10, 0x2, URZ, 0xfc, !UPT ;  /* 0x000000020a157892 */ /* 0x000fe4000f8efc3f */
[----:B------:R-:W-:Y:S02]  /*15340*/  UIADD3 UR10, UR4, 0xf, URZ ;  /* 0x0000000f040a7890 */ /* 0x000fe4000fffe03f */
[----:B------:R-:W-:Y:S02]  /*15350*/  UIADD3 UR4, UR5, -0x1, URZ ;  /* 0xffffffff05047890 */ /* 0x000fe4000fffe03f */
[----:B------:R-:W-:Y:S02]  /*15360*/  USHF.R.S32.HI UR11, URZ, 0x1f, UR10 ;  /* 0x0000001f3f0b7899 */ /* 0x000fe4000801140a */
[----:B------:R-:W-:Y:S02]  /*15370*/  USHF.L.U32 UR5, UR9, UR6, URZ ;  /* 0x0000000609057299 */ /* 0x000fe4000800063f */
[----:B------:R-:W-:Y:S01]  /*15380*/  ULEA.HI UR11, UR11, UR10, URZ, 0x4 ;  /* 0x0000000a0b0b7291 */ /* 0x000fe2000f8f203f */
[----:B------:R-:W-:Y:S01]  /*15390*/  ULDC UR9, c[0x0][0x10] ;  /* 0x0000040000097ab9 */ /* 0x000fe20000000800 */
[----:B------:R-:W-:-:S02]  /*153a0*/  ULOP3.LUT UR6, URZ, UR7, URZ, 0x33, !UPT ;  /* 0x000000073f067292 */ /* 0x000fc4000f8e333f */
[----:B------:R-:W-:Y:S01]  /*153b0*/  UIMAD.WIDE.U32 UR8, UR8, UR9, URZ ;  /* 0x00000009080872a5 */ /* 0x000fe2000f8e003f */
[----:B------:R-:W-:Y:S01]  /*153c0*/  ULDC UR7, c[0x0][0x14] ;  /* 0x0000050000077ab9 */ /* 0x000fe20000000800 */
[----:B------:R-:W-:Y:S02]  /*153d0*/  USHF.R.S32.HI UR19, URZ, 0x4, UR11 ;  /* 0x000000043f137899 */ /* 0x000fe4000801140b */
[----:B------:R-:W-:Y:S02]  /*153e0*/  UIMAD.WIDE.U32 UR22, UR8, UR7, URZ ;  /* 0x00000007081672a5 */ /* 0x000fe4000f8e003f */
[----:B------:R-:W-:Y:S02]  /*153f0*/  UIMAD UR13, UR9, UR7, URZ ;  /* 0x00000007090d72a4 */ /* 0x000fe4000f8e023f */
[----:B------:R-:W-:Y:S02]  /*15400*/  UIADD3 UR26, UR19, 0x1, URZ ;  /* 0x00000001131a7890 */ /* 0x000fe4000fffe03f */
[----:B------:R-:W-:-:S12]  /*15410*/  UIADD3 UR13, UR23, UR13, URZ ;  /* 0x0000000d170d7290 */ /* 0x000fd8000fffe03f */
.L_x_525:
[----:B------:R-:W-:-:S03]  /*15420*/  UMOV UR7, 0xffffffff ;  /* 0xffffffff00077882 */ /* 0x000fc60000000000 */
[----:B------:R-:W-:Y:S05]  /*15430*/  BRA.DIV UR7, `(.L_x_514) ;  /* 0x00000016073c7947 */ /* 0x000fea000b800000 */
[----:B------:R-:W-:-:S13]  /*15440*/  ELECT P6, URZ, PT ;  /* 0x00000000003f782f */ /* 0x000fda00038c0000 */
.L_x_546:
[----:B------:R-:W0:Y:S01]  /*15450*/  LDC R2, c[0x0][0x28c] ;  /* 0x0000a300ff027b82 */ /* 0x000e220000000800 */
[----:B------:R-:W-:Y:S01]  /*15460*/  BSSY B1, `(.L_x_515) ;  /* 0x0000038000017945 */ /* 0x000fe20003800000 */
[----:B0-----:R-:W-:-:S13]  /*15470*/  ISETP.LT.OR P6, PT, R2, 0x1, !P6 ;  /* 0x000000010200780c */ /* 0x001fda00077c1670 */
[----:B------:R-:W-:Y:S05]  /*15480*/  @P6 BRA `(.L_x_516) ;  /* 0x0000000000d46947 */ /* 0x000fea0003800000 */
[----:B------:R-:W-:Y:S02]  /*15490*/  IMAD.SHL.U32 R3, R5, 0x100, RZ ;  /* 0x0000010005037824 */ /* 0x000fe400078e00ff */
[----:B------:R-:W-:Y:S02]  /*154a0*/  IMAD R4, R4, 0xf0, RZ ;  /* 0x000000f004047824 */ /* 0x000fe400078e02ff */
[----:B------:R-:W-:Y:S02]  /*154b0*/  IMAD.MOV.U32 R13, RZ, RZ, RZ ;  /* 0x000000ffff0d7224 */ /* 0x000fe400078e00ff */
[----:B------:R-:W-:Y:S02]  /*154c0*/  IMAD.U32 R11, RZ, RZ, UR26 ;  /* 0x0000001aff0b7e24 */ /* 0x000fe4000f8e00ff */
[----:B------:R-:W-:Y:S02]  /*154d0*/  IMAD.MOV.U32 R2, RZ, RZ, R6 ;  /* 0x000000ffff027224 */ /* 0x000fe400078e0006 */
[----:B------:R-:W-:-:S07]  /*154e0*/  IMAD.MOV.U32 R5, RZ, RZ, R0 ;  /* 0x000000ffff057224 */ /* 0x000fce00078e0000 */
.L_x_520:
[----:B------:R-:W0:Y:S01]  /*154f0*/  S2R R10, SR_CgaCtaId ;  /* 0x00000000000a7919 */ /* 0x000e220000008800 */
[----:B------:R-:W-:-:S04]  /*15500*/  MOV R7, 0x400 ;  /* 0x0000040000077802 */ /* 0x000fc80000000f00 */
[----:B0-----:R-:W-:Y:S02]  /*15510*/  LEA R14, R10, R7, 0x18 ;  /* 0x000000070a0e7211 */ /* 0x001fe400078ec0ff */
[----:B------:R-:W-:Y:S01]  /*15520*/  SHF.L.U32 R7, R2, 0x1f, RZ ;  /* 0x0000001f02077819 */ /* 0x000fe200000006ff */
[----:B------:R-:W0:Y:S02]  /*15530*/  @!P2 LDC R10, c[0x0][0x500] ;  /* 0x00014000ff0aab82 */ /* 0x000e240000000800 */
[----:B------:R-:W-:-:S04]  /*15540*/  IMAD R12, R5, 0x8, R14 ;  /* 0x00000008050c7824 */ /* 0x000fc800078e020e */
[----:B------:R-:W1:Y:S02]  /*15550*/  SYNCS.PHASECHK.TRANS64.TRYWAIT P1, [R12+URZ+0x70], R7 ;  /* 0x000070070c0075a7 */ /* 0x000e64000802017f */
[----:B-1----:R-:W-:Y:S05]  /*15560*/  @!P1 BRA `(.L_x_517) ;  /* 0x0000001400109947 */ /* 0x002fea0003800000 */
.L_x_547:
[----:B------:R-:W-:Y:S01]  /*15570*/  UPRMT UR7, UR21, 0x9910, URZ ;  /* 0x0000991015077896 */ /* 0x000fe2000800003f */
[----:B0-----:R0:W-:Y:S03]  /*15580*/  @!P2 SYNCS.ARRIVE.TRANS64 RZ, [R12+URZ], R10 ;  /* 0x0000000a0cffa9a7 */ /* 0x0011e6000800003f */
[----:B------:R-:W-:-:S06]  /*15590*/  UISETP.NE.AND UP0, UPT, UR7, 0x2, UPT ;  /* 0x000000020700788c */ /* 0x000fcc000bf05270 */
[----:B------:R-:W-:-:S13]  /*155a0*/  PLOP3.LUT P1, PT, PT, PT, UP0, 0x80, 0x0 ;  /* 0x000000000000781c */ /* 0x000fda0003f2f008 */
[----:B0-----:R-:W-:Y:S05]  /*155b0*/  @P1 BRA `(.L_x_518) ;  /* 0x0000000000041947 */ /* 0x001fea0003800000 */
[----:B------:R-:W-:Y:S01]  /*155c0*/  BPT.TRAP 0x1 ;  /* 0x000000040000795c */ /* 0x000fe20000300000 */
.L_x_518:
[----:B------:R-:W-:Y:S05]  /*155d0*/  @P0 BRA `(.L_x_519) ;  /* 0x0000000000040947 */ /* 0x000fea0003800000 */
[----:B------:R-:W-:Y:S01]  /*155e0*/  BPT.TRAP 0x1 ;  /* 0x000000040000795c */ /* 0x000fe20000300000 */
.L_x_519:
[C-C-:B-1----:R-:W-:Y:S01]  /*155f0*/  IMAD R7, R5.reuse, 0x2000, R14.reuse ;  /* 0x0000200005077824 */ /* 0x142fe200078e020e */
[----:B------:R-:W-:Y:S01]  /*15600*/  R2UR UR9, R12 ;  /* 0x000000000c0972ca */ /* 0x000fe200000e0000 */
[----:B------:R-:W-:Y:S01]  /*15610*/  IMAD R14, R5, 0x1e00, R14 ;  /* 0x00001e00050e7824 */ /* 0x000fe200078e020e */
[----:B------:R-:W-:Y:S01]  /*15620*/  UIADD3 UR14, UP0, UR24, 0xf0, URZ ;  /* 0x000000f0180e7890 */ /* 0x000fe2000ff1e03f */
[----:B------:R-:W-:Y:S01]  /*15630*/  VIADD R11, R11, 0xffffffff ;  /* 0xffffffff0b0b7836 */ /* 0x000fe20000000000 */
[----:B------:R-:W-:Y:S01]  /*15640*/  R2UR UR7, R7 ;  /* 0x00000000070772ca */ /* 0x000fe200000e0000 */
[----:B------:R-:W-:Y:S01]  /*15650*/  UIADD3 UR28, UP1, UR24, 0x1f0, URZ ;  /* 0x000001f0181c7890 */ /* 0x000fe2000ff3e03f */
[----:B------:R-:W-:Y:S01]  /*15660*/  R2UR UR8, R14 ;  /* 0x000000000e0872ca */ /* 0x000fe200000e0000 */
[----:B------:R-:W-:Y:S01]  /*15670*/  UIADD3.X UR15, URZ, UR25, URZ, UP0, !UPT ;  /* 0x000000193f0f7290 */ /* 0x000fe200087fe43f */
[----:B------:R-:W-:Y:S01]  /*15680*/  R2UR UR11, R3 ;  /* 0x00000000030b72ca */ /* 0x000fe200000e0000 */
[----:B------:R-:W-:Y:S01]  /*15690*/  VIADD R5, R5, 0x1 ;  /* 0x0000000105057836 */ /* 0x000fe20000000000 */
[----:B------:R-:W-:Y:S01]  /*156a0*/  R2UR UR10, R13 ;  /* 0x000000000d0a72ca */ /* 0x000fe200000e0000 */
[----:B------:R-:W-:Y:S01]  /*156b0*/  UIADD3.X UR29, URZ, UR25, URZ, UP1, !UPT ;  /* 0x000000193f1d7290 */ /* 0x000fe20008ffe43f */
[----:B------:R-:W-:Y:S01]  /*156c0*/  R2UR UR12, R9 ;  /* 0x00000000090c72ca */ /* 0x000fe200000e0000 */
[----:B------:R-:W-:Y:S01]  /*156d0*/  UMOV UR16, 0x0 ;  /* 0x0000000000107882 */ /* 0x000fe20000000000 */
[----:B------:R-:W-:Y:S01]  /*156e0*/  R2UR UR20, R4 ;  /* 0x00000000041472ca */ /* 0x000fe200000e0000 */
[----:B------:R-:W-:Y:S01]  /*156f0*/  UMOV UR17, 0x10000000 ;  /* 0x1000000000117882 */ /* 0x000fe20000000000 */
[----:B------:R-:W-:Y:S01]  /*15700*/  ISETP.GT.AND P3, PT, R11, 0x1, PT ;  /* 0x000000010b00780c */ /* 0x000fe20003f64270 */
[----:B------:R-:W-:Y:S01]  /*15710*/  UIADD3 UR7, UR7, 0x200, URZ ;  /* 0x0000020007077890 */ /* 0x000fe2000fffe03f */
[----:B------:R-:W-:Y:S01]  /*15720*/  ISETP.NE.AND P1, PT, R5, 0xe, PT ;  /* 0x0000000e0500780c */ /* 0x000fe20003f25270 */
[----:B------:R-:W-:Y:S01]  /*15730*/  UIADD3 UR18, UR8, 0x1c200, URZ ;  /* 0x0001c20008127890 */ /* 0x000fe2000fffe03f */
[----:B------:R-:W-:-:S02]  /*15740*/  VIADD R13, R13, 0x10 ;  /* 0x000000100d0d7836 */ /* 0x000fc40000000000 */
[----:B------:R-:W-:Y:S02]  /*15750*/  SEL R7, RZ, 0x1, P1 ;  /* 0x00000001ff077807 */ /* 0x000fe40000800000 */
[----:B------:R-:W-:Y:S01]  /*15760*/  UMOV UR8, UR7 ;  /* 0x0000000700087c82 */ /* 0x000fe20008000000 */
[----:B------:R-:W-:Y:S01]  /*15770*/  SEL R5, R5, RZ, P1 ;  /* 0x000000ff05057207 */ /* 0x000fe20000800000 */
[----:B------:R0:W-:Y:S01]  /*15780*/  UTMALDG.3D [UR8], [UR14], desc[UR16] ;  /* 0x000010080e0075b4 */ /* 0x0001e20008011000 */
[----:B------:R-:W-:Y:S01]  /*15790*/  LOP3.LUT R2, R2, R7, RZ, 0x3c, !PT ;  /* 0x0000000702027212 */ /* 0x000fe200078e3cff */
[----:B0-----:R-:W-:Y:S01]  /*157a0*/  UMOV UR8, UR18 ;  /* 0x0000001200087c82 */ /* 0x001fe20008000000 */
[----:B------:R-:W-:Y:S02]  /*157b0*/  UMOV UR11, UR20 ;  /* 0x00000014000b7c82 */ /* 0x000fe40008000000 */
[----:B------:R0:W-:Y:S02]  /*157c0*/  UTMALDG.3D [UR8], [UR28], desc[UR16] ;  /* 0x000010081c0075b4 */ /* 0x0001e40008011000 */
[----:B0-----:R-:W-:Y:S05]  /*157d0*/  @P3 BRA `(.L_x_520) ;  /* 0xfffffffc00443947 */ /* 0x001fea000383ffff */
.L_x_516:
[----:B------:R-:W-:Y:S05]  /*157e0*/  BSYNC B1 ;  /* 0x0000000000017941 */ /* 0x000fea0003800000 */
.L_x_515:
[----:B------:R-:W2:Y:S01]  /*157f0*/  LDL.LU R14, [R1+0x98] ;  /* 0x00009800010e7983 */ /* 0x000ea20000300800 */
[----:B------:R-:W-:Y:S01]  /*15800*/  LOP3.LUT P1, RZ, R8, 0xff, RZ, 0xc0, !PT ;  /* 0x000000ff08ff7812 */ /* 0x000fe2000782c0ff */
[----:B------:R-:W-:Y:S01]  /*15810*/  VIADD R0, R0, UR19 ;  /* 0x0000001300007c36 */ /* 0x000fe20008000000 */
[----:B------:R-:W-:Y:S01]  /*15820*/  ULDC.64 UR8, c[0x0][0x650] ;  /* 0x0001940000087ab9 */ /* 0x000fe20000000a00 */
[----:B------:R-:W3:Y:S01]  /*15830*/  LDL.LU R12, [R1+0x9c] ;  /* 0x00009c00010c7983 */ /* 0x000ee20000300800 */
[----:B------:R-:W-:Y:S01]  /*15840*/  UISETP.GE.U32.AND UP0, UPT, UR19, 0xe, UPT ;  /* 0x0000000e1300788c */ /* 0x000fe2000bf06070 */
[----:B------:R-:W-:Y:S01]  /*15850*/  BSSY B1, `(.L_x_521) ;  /* 0x0000072000017945 */ /* 0x000fe20003800000 */
[----:B------:R-:W-:Y:S01]  /*15860*/  IMAD.MOV.U32 R4, RZ, RZ, -0x1 ;  /* 0xffffffffff047424 */ /* 0x000fe200078e00ff */
[----:B------:R-:W-:Y:S01]  /*15870*/  PRMT R8, RZ, 0x7610, R8 ;  /* 0x00007610ff087816 */ /* 0x000fe20000000008 */
[----:B------:R-:W-:Y:S02]  /*15880*/  IMAD.MOV.U32 R9, RZ, RZ, -0x1 ;  /* 0xffffffffff097424 */ /* 0x000fe400078e00ff */
[----:B------:R-:W-:-:S03]  /*15890*/  PLOP3.LUT P3, PT, PT, PT, UP0, 0x80, 0x0 ;  /* 0x000000000000781c */ /* 0x000fc60003f6f008 */
[----:B------:R-:W0:Y:S01]  /*158a0*/  @P1 S2R R3, SR_CgaCtaId ;  /* 0x0000000000031919 */ /* 0x000e220000008800 */
[----:B------:R-:W-:-:S04]  /*158b0*/  @P1 MOV R2, 0x400 ;  /* 0x0000040000021802 */ /* 0x000fc80000000f00 */
[----:B0-----:R-:W-:Y:S01]  /*158c0*/  @P1 LEA R2, R3, R2, 0x18 ;  /* 0x0000000203021211 */ /* 0x001fe200078ec0ff */
[----:B------:R-:W-:-:S03]  /*158d0*/  IMAD.U32 R3, RZ, RZ, UR19 ;  /* 0x00000013ff037e24 */ /* 0x000fc6000f8e00ff */
[----:B------:R0:W-:Y:S01]  /*158e0*/  @P1 SYNCS.ARRIVE.TRANS64.A1T0 RZ, [R2+URZ+0xf8], RZ ;  /* 0x0000f8ff02ff19a7 */ /* 0x0001e2000810003f */
[----:B------:R-:W-:-:S04]  /*158f0*/  ISETP.GT.U32.AND P1, PT, R0, 0xd, PT ;  /* 0x0000000d0000780c */ /* 0x000fc80003f24070 */
[----:B------:R-:W-:Y:S02]  /*15900*/  ISETP.LT.U32.AND P1, PT, R3, 0xe, P1 ;  /* 0x0000000e0300780c */ /* 0x000fe40000f21070 */
[----:B0-----:R-:W-:-:S05]  /*15910*/  SHF.R.U32.HI R2, RZ, 0x1, R0 ;  /* 0x00000001ff027819 */ /* 0x001fca0000011600 */
[----:B------:R-:W-:-:S05]  /*15920*/  IMAD.WIDE.U32 R2, R2, -0x6db6db6d, RZ ;  /* 0x9249249302027825 */ /* 0x000fca00078e00ff */
[----:B------:R-:W-:Y:S02]  /*15930*/  SHF.R.U32.HI R5, RZ, 0x2, R3 ;  /* 0x00000002ff057819 */ /* 0x000fe40000011603 */
[----:B------:R-:W-:Y:S02]  /*15940*/  SEL R3, RZ, 0x1, !P1 ;  /* 0x00000001ff037807 */ /* 0x000fe40004800000 */
[----:B------:R-:W-:Y:S01]  /*15950*/  PRMT R2, RZ, 0x7610, R2 ;  /* 0x00007610ff027816 */ /* 0x000fe20000000002 */
[----:B------:R-:W-:Y:S01]  /*15960*/  IMAD R0, R5, -0xe, R0 ;  /* 0xfffffff205007824 */ /* 0x000fe200078e0200 */
[----:B------:R-:W-:-:S04]  /*15970*/  LOP3.LUT R6, R6, R3, RZ, 0x3c, !PT ;  /* 0x0000000306067212 */ /* 0x000fc800078e3cff */
[----:B------:R-:W-:Y:S01]  /*15980*/  @P3 LOP3.LUT R6, R6, 0x1, R5, 0x78, !PT ;  /* 0x0000000106063812 */ /* 0x000fe200078e7805 */
[----:B------:R-:W-:Y:S01]  /*15990*/  IMAD.MOV.U32 R5, RZ, RZ, -0x1 ;  /* 0xffffffffff057424 */ /* 0x000fe200078e00ff */
[----:B---3--:R-:W-:-:S04]  /*159a0*/  IADD3 R12, P1, R12, UR22, RZ ;  /* 0x000000160c0c7c10 */ /* 0x008fc8000ff3e0ff */
[----:B--2---:R-:W-:Y:S01]  /*159b0*/  IADD3.X R14, R14, UR13, RZ, P1, !PT ;  /* 0x0000000d0e0e7c10 */ /* 0x004fe20008ffe4ff */
[----:B------:R0:W-:Y:S01]  /*159c0*/  STL [R1+0x9c], R12 ;  /* 0x00009c0c01007387 */ /* 0x0001e20000100800 */
[----:B------:R-:W-:-:S03]  /*159d0*/  ISETP.GE.U32.AND P1, PT, R12, UR8, PT ;  /* 0x000000080c007c0c */ /* 0x000fc6000bf26070 */
[----:B------:R0:W-:Y:S01]  /*159e0*/  STL [R1+0x98], R14 ;  /* 0x0000980e01007387 */ /* 0x0001e20000100800 */
[----:B------:R-:W-:-:S13]  /*159f0*/  ISETP.GE.U32.AND.EX P1, PT, R14, UR9, PT, P1 ;  /* 0x000000090e007c0c */ /* 0x000fda000bf26110 */
[----:B0-----:R-:W-:Y:S05]  /*15a00*/  @P1 BRA `(.L_x_522) ;  /* 0x0000000400581947 */ /* 0x001fea0003800000 */
[----:B------:R-:W0:Y:S01]  /*15a10*/  S2R R7, SR_CTAID.X ;  /* 0x0000000000077919 */ /* 0x000e220000002500 */
[----:B------:R-:W1:Y:S01]  /*15a20*/  LDC R15, c[0x0][0x65c] ;  /* 0x00019700ff0f7b82 */ /* 0x000e620000000800 */
[----:B------:R-:W-:Y:S01]  /*15a30*/  ULDC UR7, c[0x0][0x150] ;  /* 0x0000540000077ab9 */ /* 0x000fe20000000800 */
[----:B------:R-:W-:Y:S01]  /*15a40*/  ULDC.64 UR8, c[0x0][0x628] ;  /* 0x00018a0000087ab9 */ /* 0x000fe20000000a00 */
[----:B------:R-:W2:Y:S01]  /*15a50*/  S2R R5, SR_CTAID.Y ;  /* 0x0000000000057919 */ /* 0x000ea20000002600 */
[----:B------:R-:W-:Y:S01]  /*15a60*/  ISETP.NE.U32.AND P1, PT, RZ, UR8, PT ;  /* 0x00000008ff007c0c */ /* 0x000fe2000bf25070 */
[----:B------:R-:W-:-:S03]  /*15a70*/  ULDC UR10, c[0x0][0x630] ;  /* 0x00018c00000a7ab9 */ /* 0x000fc60000000800 */
[----:B------:R-:W3:Y:S01]  /*15a80*/  LDC R4, c[0x0][0x144] ;  /* 0x00005100ff047b82 */ /* 0x000ee20000000800 */
[----:B------:R-:W-:-:S07]  /*15a90*/  ISETP.NE.AND.EX P1, PT, RZ, UR9, PT, P1 ;  /* 0x00000009ff007c0c */ /* 0x000fce000bf25310 */
[----:B------:R-:W4:Y:S01]  /*15aa0*/  LDC R10, c[0x0][0x148] ;  /* 0x00005200ff0a7b82 */ /* 0x000f220000000800 */
[----:B-1----:R-:W-:Y:S02]  /*15ab0*/  ISETP.NE.AND P4, PT, R15, 0x1, PT ;  /* 0x000000010f00780c */ /* 0x002fe40003f85270 */
[----:B0-----:R-:W-:Y:S02]  /*15ac0*/  I2FP.F32.U32 R2, R7 ;  /* 0x0000000700027245 */ /* 0x001fe40000201000 */
[----:B--2---:R-:W-:-:S03]  /*15ad0*/  I2FP.F32.U32 R3, R5 ;  /* 0x0000000500037245 */ /* 0x004fc60000201000 */
[----:B------:R-:W-:Y:S01]  /*15ae0*/  FMUL R2, R2, UR7 ;  /* 0x0000000702027c20 */ /* 0x000fe20008400000 */
[----:B------:R-:W-:Y:S02]  /*15af0*/  ULDC UR7, c[0x0][0x154] ;  /* 0x0000550000077ab9 */ /* 0x000fe40000000800 */
[----:B------:R-:W-:-:S03]  /*15b00*/  FMUL R9, R3, UR7 ;  /* 0x0000000703097c20 */ /* 0x000fc60008400000 */
[----:B------:R-:W0:Y:S08]  /*15b10*/  F2I.U32.TRUNC.NTZ R2, R2 ;  /* 0x0000000200027305 */ /* 0x000e30000020f000 */
[----:B------:R-:W1:Y:S01]  /*15b20*/  F2I.U32.TRUNC.NTZ R9, R9 ;  /* 0x0000000900097305 */ /* 0x000e62000020f000 */
[----:B0-----:R-:W-:Y:S02]  /*15b30*/  IMAD.MOV R3, RZ, RZ, -R2 ;  /* 0x000000ffff037224 */ /* 0x001fe400078e0a02 */
[----:B------:R-:W-:-:S02]  /*15b40*/  IMAD.MOV.U32 R2, RZ, RZ, R12 ;  /* 0x000000ffff027224 */ /* 0x000fc400078e000c */
[----:B---3--:R-:W-:Y:S02]  /*15b50*/  IMAD R7, R4, R3, R7 ;  /* 0x0000000304077224 */ /* 0x008fe400078e0207 */
[----:B-1----:R-:W-:-:S04]  /*15b60*/  IMAD.MOV R3, RZ, RZ, -R9 ;  /* 0x000000ffff037224 */ /* 0x002fc800078e0a09 */
[----:B----4-:R-:W-:Y:S02]  /*15b70*/  @P4 IMAD R7, R10, R3, R5 ;  /* 0x000000030a074224 */ /* 0x010fe400078e0205 */
[----:B------:R-:W-:Y:S01]  /*15b80*/  IMAD.MOV.U32 R3, RZ, RZ, R14 ;  /* 0x000000ffff037224 */ /* 0x000fe200078e000e */
[----:B------:R-:W-:Y:S06]  /*15b90*/  @!P1 BRA `(.L_x_523) ;  /* 0x0000000000289947 */ /* 0x000fec0003800000 */
[----:B------:R-:W-:Y:S02]  /*15ba0*/  ULDC UR7, c[0x0][0x634] ;  /* 0x00018d0000077ab9 */ /* 0x000fe40000000800 */
[----:B------:R-:W-:-:S05]  /*15bb0*/  IADD3 R3, P1, R12, UR7, RZ ;  /* 0x000000070c037c10 */ /* 0x000fca000ff3e0ff */
[----:B------:R-:W-:-:S04]  /*15bc0*/  IMAD.X R9, RZ, RZ, R14, P1 ;  /* 0x000000ffff097224 */ /* 0x000fc800008e060e */
[----:B------:R-:W-:-:S04]  /*15bd0*/  IMAD.WIDE.U32 R4, R9, UR8, RZ ;  /* 0x0000000809047c25 */ /* 0x000fc8000f8e00ff */
[----:B------:R-:W-:-:S04]  /*15be0*/  IMAD.WIDE.U32 R4, P1, R3, UR9, R4 ;  /* 0x0000000903047c25 */ /* 0x000fc8000f820004 */
[----:B------:R-:W-:-:S04]  /*15bf0*/  IMAD.WIDE.U32 R2, R3, UR8, RZ ;  /* 0x0000000803027c25 */ /* 0x000fc8000f8e00ff */
[----:B------:R-:W-:Y:S01]  /*15c00*/  IMAD.MOV.U32 R2, RZ, RZ, R5 ;  /* 0x000000ffff027224 */ /* 0x000fe200078e0005 */
[----:B------:R-:W-:Y:S01]  /*15c10*/  IADD3 RZ, P3, R3, R4, RZ ;  /* 0x0000000403ff7210 */ /* 0x000fe20007f7e0ff */
[----:B------:R-:W-:-:S04]  /*15c20*/  IMAD.X R3, RZ, RZ, RZ, P1 ;  /* 0x000000ffff037224 */ /* 0x000fc800008e06ff */
[----:B------:R-:W-:-:S08]  /*15c30*/  IMAD.WIDE.U32.X R2, R9, UR9, R2, P3 ;  /* 0x0000000909027c25 */ /* 0x000fd000098e0402 */
.L_x_523:
[--C-:B------:R-:W-:Y:S01]  /*15c40*/  SHF.R.U64 R9, R2, UR10, R3.reuse ;  /* 0x0000000a02097c19 */ /* 0x100fe20008001203 */
[----:B------:R-:W-:Y:S01]  /*15c50*/  ULDC.64 UR8, c[0x0][0x620] ;  /* 0x0001880000087ab9 */ /* 0x000fe20000000a00 */
[----:B------:R-:W-:Y:S01]  /*15c60*/  SHF.R.U32.HI R2, RZ, UR10, R3 ;  /* 0x0000000aff027c19 */ /* 0x000fe20008011603 */
[----:B------:R-:W-:Y:S01]  /*15c70*/  IMAD.MOV.U32 R3, RZ, RZ, R14 ;  /* 0x000000ffff037224 */ /* 0x000fe200078e000e */
[----:B------:R-:W-:Y:S01]  /*15c80*/  IADD3 R11, P1, RZ, -R9, RZ ;  /* 0x80000009ff0b7210 */ /* 0x000fe20007f3e0ff */
[----:B------:R-:W-:-:S04]  /*15c90*/  ULDC UR7, c[0x0][0x618] ;  /* 0x0001860000077ab9 */ /* 0x000fc80000000800 */
[----:B------:R-:W-:-:S04]  /*15ca0*/  IMAD.X R2, RZ, RZ, ~R2, P1 ;  /* 0x000000ffff027224 */ /* 0x000fc800008e0e02 */
[----:B------:R-:W-:-:S04]  /*15cb0*/  IMAD R2, R2, UR8, RZ ;  /* 0x0000000802027c24 */ /* 0x000fc8000f8e02ff */
[----:B------:R-:W-:Y:S02]  /*15cc0*/  IMAD R5, R11, UR9, R2 ;  /* 0x000000090b057c24 */ /* 0x000fe4000f8e0202 */
[----:B------:R-:W-:-:S04]  /*15cd0*/  IMAD.MOV.U32 R2, RZ, RZ, R12 ;  /* 0x000000ffff027224 */ /* 0x000fc800078e000c */
[----:B------:R-:W-:Y:S01]  /*15ce0*/  IMAD.WIDE.U32 R2, R11, UR8, R2 ;  /* 0x000000080b027c25 */ /* 0x000fe2000f8e0002 */
[----:B------:R-:W-:Y:S02]  /*15cf0*/  ULDC.64 UR8, c[0x0][0x640] ;  /* 0x0001900000087ab9 */ /* 0x000fe40000000a00 */
[----:B------:R-:W-:Y:S01]  /*15d00*/  ISETP.NE.U32.AND P1, PT, RZ, UR8, PT ;  /* 0x00000008ff007c0c */ /* 0x000fe2000bf25070 */
[----:B------:R-:W-:-:S03]  /*15d10*/  IMAD.IADD R3, R3, 0x1, R5 ;  /* 0x0000000103037824 */ /* 0x000fc600078e0205 */
[----:B------:R-:W-:Y:S02]  /*15d20*/  ISETP.NE.AND.EX P1, PT, RZ, UR9, PT, P1 ;  /* 0x00000009ff007c0c */ /* 0x000fe4000bf25310 */
[--C-:B------:R-:W-:Y:S02]  /*15d30*/  SHF.R.U64 R10, R2, UR7, R3.reuse ;  /* 0x00000007020a7c19 */ /* 0x100fe40008001203 */
[----:B------:R-:W-:Y:S01]  /*15d40*/  SHF.R.U32.HI R3, RZ, UR7, R3 ;  /* 0x00000007ff037c19 */ /* 0x000fe20008011603 */
[----:B------:R-:W-:-:S03]  /*15d50*/  ULDC UR7, c[0x0][0x608] ;  /* 0x0001820000077ab9 */ /* 0x000fc60000000800 */
[--C-:B------:R-:W-:Y:S02]  /*15d60*/  SHF.R.U64 R11, R10, UR7, R3.reuse ;  /* 0x000000070a0b7c19 */ /* 0x100fe40008001203 */
[----:B------:R-:W-:Y:S01]  /*15d70*/  SHF.R.U32.HI R2, RZ, UR7, R3 ;  /* 0x00000007ff027c19 */ /* 0x000fe20008011603 */
[----:B------:R-:W-:-:S03]  /*15d80*/  ULDC UR7, c[0x0][0x658] ;  /* 0x0001960000077ab9 */ /* 0x000fc60000000800 */
[--C-:B------:R-:W-:Y:S02]  /*15d90*/  SHF.R.U64 R12, R11, UR7, R2.reuse ;  /* 0x000000070b0c7c19 */ /* 0x100fe40008001202 */
[----:B------:R-:W-:-:S03]  /*15da0*/  SHF.R.U32.HI R13, RZ, UR7, R2 ;  /* 0x00000007ff0d7c19 */ /* 0x000fc60008011602 */
[----:B------:R-:W-:Y:S02]  /*15db0*/  IMAD.MOV.U32 R2, RZ, RZ, R12 ;  /* 0x000000ffff027224 */ /* 0x000fe400078e000c */
        /* <DEDUP_REMOVED lines=12> */
.L_x_524:
[----:B------:R-:W-:Y:S01]  /*15e80*/  ULDC UR7, c[0x0][0x648] ;  /* 0x0001920000077ab9 */ /* 0x000fe20000000800 */
[----:B------:R-:W-:Y:S02]  /*15e90*/  LOP3.LUT R11, R11, UR6, RZ, 0xc0, !PT ;  /* 0x000000060b0b7c12 */ /* 0x000fe4000f8ec0ff */
[----:B------:R-:W-:Y:S01]  /*15ea0*/  SHF.R.U64 R2, R2, UR7, R3 ;  /* 0x0000000702027c19 */ /* 0x000fe20008001203 */
[----:B------:R-:W-:-:S04]  /*15eb0*/  ULDC UR7, c[0x0][0x638] ;  /* 0x00018e0000077ab9 */ /* 0x000fc80000000800 */
[----:B------:R-:W-:Y:S02]  /*15ec0*/  IMAD.MOV R3, RZ, RZ, -R2 ;  /* 0x000000ffff037224 */ /* 0x000fe400078e0a02 */
[----:B------:R-:W-:Y:S02]  /*15ed0*/  IMAD R4, R2, UR5, R11 ;  /* 0x0000000502047c24 */ /* 0x000fe4000f8e020b */
[----:B------:R-:W-:Y:S01]  /*15ee0*/  IMAD R12, R3, UR7, R12 ;  /* 0x00000007030c7c24 */ /* 0x000fe2000f8e020c */
[----:B------:R-:W-:Y:S01]  /*15ef0*/  ULDC UR7, c[0x0][0x610] ;  /* 0x0001840000077ab9 */ /* 0x000fe20000000800 */
[----:B------:R-:W-:Y:S01]  /*15f00*/  LOP3.LUT R3, R10, UR4, RZ, 0xc0, !PT ;  /* 0x000000040a037c12 */ /* 0x000fe2000f8ec0ff */
[----:B------:R-:W-:Y:S01]  /*15f10*/  IMAD R7, R4, UR7, R7 ;  /* 0x0000000704077c24 */ /* 0x000fe2000f8e0207 */
[----:B------:R-:W-:Y:S01]  /*15f20*/  ULDC UR7, c[0x0][0x600] ;  /* 0x0001800000077ab9 */ /* 0x000fe20000000800 */
[----:B------:R-:W-:Y:S02]  /*15f30*/  IMAD.MOV.U32 R2, RZ, RZ, 0x1 ;  /* 0x00000001ff027424 */ /* 0x000fe400078e00ff */
[----:B------:R-:W-:-:S05]  /*15f40*/  IMAD R12, R12, UR7, R3 ;  /* 0x000000070c0c7c24 */ /* 0x000fca000f8e0203 */
[----:B------:R-:W-:Y:S02]  /*15f50*/  SEL R4, R12, R7, !P4 ;  /* 0x000000070c047207 */ /* 0x000fe40006000000 */
[----:B------:R-:W-:-:S07]  /*15f60*/  SEL R5, R7, R12, !P4 ;  /* 0x0000000c07057207 */ /* 0x000fce0006000000 */
.L_x_522:
[----:B------:R-:W-:Y:S05]  /*15f70*/  BSYNC B1 ;  /* 0x0000000000017941 */ /* 0x000fea0003800000 */
.L_x_521:
[----:B------:R-:W-:-:S13]  /*15f80*/  LOP3.LUT P1, RZ, R2, 0xff, RZ, 0xc0, !PT ;  /* 0x000000ff02ff7812 */ /* 0x000fda000782c0ff */
[----:B------:R-:W-:Y:S05]  /*15f90*/  @P1 BRA `(.L_x_525) ;  /* 0xfffffff400201947 */ /* 0x000fea000383ffff */
[----:B------:R-:W-:Y:S05]  /*15fa0*/  BSYNC B0 ;  /* 0x0000000000007941 */ /* 0x000fea0003800000 */
.L_x_513:
[----:B------:R-:W-:-:S03]  /*15fb0*/  UMOV UR7, 0xffffffff ;  /* 0xffffffff00077882 */ /* 0x000fc60000000000 */
[----:B------:R-:W-:Y:S05]  /*15fc0*/  BRA.DIV UR7, `(.L_x_526) ;  /* 0x0000000a078c7947 */ /* 0x000fea000b800000 */
[----:B------:R-:W-:-:S13]  /*15fd0*/  ELECT P6, URZ, PT ;  /* 0x00000000003f782f */ /* 0x000fda00038c0000 */
.L_x_550:
[----:B------:R-:W-:Y:S04]  /*15fe0*/  BSSY B0, `(.L_x_527) ;  /* 0x0000088000007945 */ /* 0x000fe80003800000 */
[----:B------:R-:W-:Y:S05]  /*15ff0*/  @!P6 BRA `(.L_x_528) ;  /* 0x000000080018e947 */ /* 0x000fea0003800000 */
[----:B------:R-:W2:Y:S02]  /*16000*/  LDL R2, [R1+0x90] ;  /* 0x0000900001027983 */ /* 0x000ea40000100800 */
[----:B--2---:R-:W-:-:S13]  /*16010*/  R2UR UR7, R2 ;  /* 0x00000000020772ca */ /* 0x004fda00000e0000 */
[----:B------:R-:W-:-:S04]  /*16020*/  ULOP3.LUT UR7, UR7, 0x2, URZ, 0xfc, !UPT ;  /* 0x0000000207077892 */ /* 0x000fc8000f8efc3f */
[----:B------:R-:W-:-:S06]  /*16030*/  UISETP.NE.AND UP0, UPT, UR7, 0x3, UPT ;  /* 0x000000030700788c */ /* 0x000fcc000bf05270 */
[----:B------:R-:W-:-:S13]  /*16040*/  PLOP3.LUT P0, PT, PT, PT, UP0, 0x80, 0x0 ;  /* 0x000000000000781c */ /* 0x000fda0003f0f008 */
[----:B------:R-:W-:Y:S05]  /*16050*/  @!P0 BRA `(.L_x_529) ;  /* 0x0000000000048947 */ /* 0x000fea0003800000 */
[----:B------:R-:W-:Y:S01]  /*16060*/  BPT.TRAP 0x1 ;  /* 0x000000040000795c */ /* 0x000fe20000300000 */
.L_x_529:
[----:B------:R-:W0:Y:S01]  /*16070*/  S2R R3, SR_CgaCtaId ;  /* 0x0000000000037919 */ /* 0x000e220000008800 */
[----:B------:R-:W-:-:S04]  /*16080*/  MOV R2, 0x400 ;  /* 0x0000040000027802 */ /* 0x000fc80000000f00 */
[----:B0-----:R-:W-:Y:S02]  /*16090*/  LEA R3, R3, R2, 0x18 ;  /* 0x0000000203037211 */ /* 0x001fe400078ec0ff */
[----:B------:R-:W-:-:S03]  /*160a0*/  SHF.L.U32 R2, R6, 0x1f, RZ ;  /* 0x0000001f06027819 */ /* 0x000fc600000006ff */
[----:B------:R-:W-:-:S04]  /*160b0*/  VIADD R3, R3, 0x70 ;  /* 0x0000007003037836 */ /* 0x000fc80000000000 */
[----:B------:R-:W-:-:S04]  /*160c0*/  IMAD R5, R0, 0x8, R3 ;  /* 0x0000000800057824 */ /* 0x000fc800078e0203 */
[----:B------:R-:W0:Y:S02]  /*160d0*/  SYNCS.PHASECHK.TRANS64.TRYWAIT P0, [R5+URZ], R2 ;  /* 0x00000002050075a7 */ /* 0x000e24000800017f */
[----:B0-----:R-:W-:Y:S05]  /*160e0*/  @!P0 BRA `(.L_x_530) ;  /* 0x0000000800648947 */ /* 0x001fea0003800000 */
.L_x_551:
[----:B------:R-:W-:-:S05]  /*160f0*/  VIADD R0, R0, 0x1 ;  /* 0x0000000100007836 */ /* 0x000fca0000000000 */
[----:B------:R-:W-:-:S04]  /*16100*/  ISETP.NE.AND P0, PT, R0, 0xe, PT ;  /* 0x0000000e0000780c */ /* 0x000fc80003f05270 */
[----:B0-----:R-:W-:Y:S02]  /*16110*/  SEL R5, RZ, 0x1, P0 ;  /* 0x00000001ff057807 */ /* 0x001fe40000000000 */
[----:B------:R-:W-:Y:S02]  /*16120*/  SEL R2, R0, RZ, P0 ;  /* 0x000000ff00027207 */ /* 0x000fe40000000000 */
[----:B------:R-:W-:-:S03]  /*16130*/  LOP3.LUT R5, R6, R5, RZ, 0x3c, !PT ;  /* 0x0000000506057212 */ /* 0x000fc600078e3cff */
[----:B------:R-:W-:Y:S01]  /*16140*/  IMAD R7, R2, 0x8, R3 ;  /* 0x0000000802077824 */ /* 0x000fe200078e0203 */
[----:B------:R-:W-:-:S04]  /*16150*/  SHF.L.U32 R0, R5, 0x1f, RZ ;  /* 0x0000001f05007819 */ /* 0x000fc800000006ff */
[----:B------:R-:W0:Y:S02]  /*16160*/  SYNCS.PHASECHK.TRANS64.TRYWAIT P0, [R7+URZ], R0 ;  /* 0x00000000070075a7 */ /* 0x000e24000800017f */
[----:B0-----:R-:W-:Y:S05]  /*16170*/  @!P0 BRA `(.L_x_531) ;  /* 0x0000000800548947 */ /* 0x001fea0003800000 */
.L_x_552:
[----:B0-----:R-:W-:-:S05]  /*16180*/  VIADD R0, R2, 0x1 ;  /* 0x0000000102007836 */ /* 0x001fca0000000000 */
[----:B------:R-:W-:-:S04]  /*16190*/  ISETP.NE.AND P0, PT, R0, 0xe, PT ;  /* 0x0000000e0000780c */ /* 0x000fc80003f05270 */
[----:B------:R-:W-:Y:S02]  /*161a0*/  SEL R2, RZ, 0x1, P0 ;  /* 0x00000001ff027807 */ /* 0x000fe40000000000 */
[----:B------:R-:W-:Y:S02]  /*161b0*/  SEL R4, R0, RZ, P0 ;  /* 0x000000ff00047207 */ /* 0x000fe40000000000 */
[----:B------:R-:W-:-:S03]  /*161c0*/  LOP3.LUT R5, R5, R2, RZ, 0x3c, !PT ;  /* 0x0000000205057212 */ /* 0x000fc600078e3cff */
[----:B------:R-:W-:Y:S01]  /*161d0*/  IMAD R7, R4, 0x8, R3 ;  /* 0x0000000804077824 */ /* 0x000fe200078e0203 */
[----:B------:R-:W-:-:S04]  /*161e0*/  SHF.L.U32 R0, R5, 0x1f, RZ ;  /* 0x0000001f05007819 */ /* 0x000fc800000006ff */
[----:B------:R-:W0:Y:S02]  /*161f0*/  SYNCS.PHASECHK.TRANS64.TRYWAIT P0, [R7+URZ], R0 ;  /* 0x00000000070075a7 */ /* 0x000e24000800017f */
[----:B0-----:R-:W-:Y:S05]  /*16200*/  @!P0 BRA `(.L_x_532) ;  /* 0x0000000800448947 */ /* 0x001fea0003800000 */
.L_x_553:
        /* <DEDUP_REMOVED lines=9> */
.L_x_554:
        /* <DEDUP_REMOVED lines=9> */
.L_x_555:
        /* <DEDUP_REMOVED lines=9> */
.L_x_556:
        /* <DEDUP_REMOVED lines=9> */
.L_x_557:
        /* <DEDUP_REMOVED lines=9> */
.L_x_558:
        /* <DEDUP_REMOVED lines=9> */
.L_x_559:
        /* <DEDUP_REMOVED lines=9> */
.L_x_560:
        /* <DEDUP_REMOVED lines=9> */
.L_x_561:
        /* <DEDUP_REMOVED lines=9> */
.L_x_562:
        /* <DEDUP_REMOVED lines=9> */
.L_x_563:
[----:B0-----:R-:W-:-:S05]  /*167b0*/  VIADD R0, R4, 0x1 ;  /* 0x0000000104007836 */ /* 0x001fca0000000000 */
[----:B------:R-:W-:-:S04]  /*167c0*/  ISETP.NE.AND P0, PT, R0, 0xe, PT ;  /* 0x0000000e0000780c */ /* 0x000fc80003f05270 */
[----:B------:R-:W-:Y:S02]  /*167d0*/  SEL R2, RZ, 0x1, P0 ;  /* 0x00000001ff027807 */ /* 0x000fe40000000000 */
[----:B------:R-:W-:Y:S02]  /*167e0*/  SEL R0, R0, RZ, P0 ;  /* 0x000000ff00007207 */ /* 0x000fe40000000000 */
[----:B------:R-:W-:-:S03]  /*167f0*/  LOP3.LUT R2, R5, R2, RZ, 0x3c, !PT ;  /* 0x0000000205027212 */ /* 0x000fc600078e3cff */
[----:B------:R-:W-:Y:S01]  /*16800*/  IMAD R3, R0, 0x8, R3 ;  /* 0x0000000800037824 */ /* 0x000fe200078e0203 */
[----:B------:R-:W-:-:S07]  /*16810*/  SHF.L.U32 R0, R2, 0x1f, RZ ;  /* 0x0000001f02007819 */ /* 0x000fce00000006ff */
.L_x_543:
[----:B0-----:R0:W1:Y:S02]  /*16820*/  SYNCS.PHASECHK.TRANS64.TRYWAIT P0, [R3+URZ], R0 ;  /* 0x00000000030075a7 */ /* 0x001064000800017f */
[----:B-1----:R-:W-:Y:S05]  /*16830*/  @!P0 NANOSLEEP.SYNCS 0x989680 ;  /* 0x009896800000895d */ /* 0x002fea0003900000 */
[----:B------:R-:W1:Y:S02]  /*16840*/  @!P0 SYNCS.PHASECHK.TRANS64 P0, [R3+URZ], R0 ;  /* 0x00000000030085a7 */ /* 0x000e64000800007f */
[----:B-1----:R-:W-:Y:S05]  /*16850*/  @!P0 BRA `(.L_x_543) ;  /* 0xfffffffc00f08947 */ /* 0x002fea000383ffff */
.L_x_528:
[----:B------:R-:W-:Y:S05]  /*16860*/  BSYNC B0 ;  /* 0x0000000000007941 */ /* 0x000fea0003800000 */
.L_x_527:
[----:B------:R-:W-:Y:S05]  /*16870*/  EXIT ;  /* 0x000000000000794d */ /* 0x000fea0003800000 */
.L_x_18:
[----:B-1----:R1:W2:Y:S02]  /*16880*/  SYNCS.PHASECHK.TRANS64.TRYWAIT P1, [R3+URZ], R0 ;  /* 0x00000000030075a7 */ /* 0x0022a4000802017f */
[----:B--2---:R-:W-:Y:S05]  /*16890*/  @!P1 NANOSLEEP.SYNCS 0x989680 ;  /* 0x009896800000995d */ /* 0x004fea0003900000 */
[----:B------:R-:W2:Y:S02]  /*168a0*/  @!P1 SYNCS.PHASECHK.TRANS64 P1, [R3+URZ], R0 ;  /* 0x00000000030095a7 */ /* 0x000ea4000802007f */
[----:B--2---:R-:W-:Y:S05]  /*168b0*/  @!P1 BRA `(.L_x_18) ;  /* 0xfffffffc00f09947 */ /* 0x004fea000383ffff */
[----:B------:R-:W-:Y:S05]  /*168c0*/  BRA `(.L_x_17) ;  /* 0xfffffeac00507947 */ /* 0x000fea000383ffff */
.L_x_23:
[----:B-1----:R-:W-:-:S04]  /*168d0*/  IMAD.U32 R8, RZ, RZ, UR4 ;  /* 0x00000004ff087e24 */ /* 0x002fc8000f8e00ff */
[----:B------:R1:W2:Y:S03]  /*168e0*/  SYNCS.PHASECHK.TRANS64.TRYWAIT P1, [R8+URZ], R4 ;  /* 0x00000004080075a7 */ /* 0x0002a6000802017f */
[----:B--2---:R-:W-:Y:S05]  /*168f0*/  @!P1 NANOSLEEP.SYNCS 0x989680 ;  /* 0x009896800000995d */ /* 0x004fea0003900000 */
[----:B------:R-:W2:Y:S02]  /*16900*/  @!P1 SYNCS.PHASECHK.TRANS64 P1, [R8+URZ], R4 ;  /* 0x00000004080095a7 */ /* 0x000ea4000802007f */
[----:B--2---:R-:W-:Y:S05]  /*16910*/  @!P1 BRA `(.L_x_23) ;  /* 0xfffffffc00ec9947 */ /* 0x004fea000383ffff */
[----:B------:R-:W-:Y:S05]  /*16920*/  BRA `(.L_x_22) ;  /* 0xfffffebc00207947 */ /* 0x000fea000383ffff */
.L_x_514:
[----:B------:R-:W-:Y:S01]  /*16930*/  BSSY B1, `(.L_x_544) ;  /* 0x0000006000017945 */ /* 0x000fe20003800000 */
[----:B------:R-:W-:-:S07]  /*16940*/  IMAD.MOV.U32 R15, RZ, RZ, -0x1 ;  /* 0xffffffffff0f7424 */ /* 0x000fce00078e00ff */
[----:B------:R-:W-:Y:S05]  /*16950*/  WARPSYNC.COLLECTIVE R15, `(.L_x_545) ;  /* 0x000000000f0c7348 */ /* 0x000fea0003c00000 */
[----:B------:R-:W-:Y:S02]  /*16960*/  ELECT P6, UR62, PT ;  /* 0x00000000003e782f */ /* 0x000fe400038c0000 */
[----:B------:R-:W-:Y:S01]  /*16970*/  MOV R14, UR62 ;  /* 0x0000003e000e7c02 */ /* 0x000fe20008000f00 */
[----:B------:R-:W-:Y:S10]  /*16980*/  ENDCOLLECTIVE ;  /* 0x000000000000791b */ /* 0x000ff40003800000 */
.L_x_545:
[----:B------:R-:W-:Y:S05]  /*16990*/  BSYNC B1 ;  /* 0x0000000000017941 */ /* 0x000fea0003800000 */
.L_x_544:
[----:B------:R-:W-:Y:S05]  /*169a0*/  BRA `(.L_x_546) ;  /* 0xffffffe800a87947 */ /* 0x000fea000383ffff */
.L_x_517:
[----:B-1----:R1:W2:Y:S02]  /*169b0*/  SYNCS.PHASECHK.TRANS64.TRYWAIT P1, [R12+URZ+0x70], R7 ;  /* 0x000070070c0075a7 */ /* 0x0022a4000802017f */
[----:B--2---:R-:W-:Y:S05]  /*169c0*/  @!P1 NANOSLEEP.SYNCS 0x989680 ;  /* 0x009896800000995d */ /* 0x004fea0003900000 */
[----:B------:R-:W2:Y:S02]  /*169d0*/  @!P1 SYNCS.PHASECHK.TRANS64 P1, [R12+URZ+0x70], R7 ;  /* 0x000070070c0095a7 */ /* 0x000ea4000802007f */
[----:B--2---:R-:W-:Y:S05]  /*169e0*/  @!P1 BRA `(.L_x_517) ;  /* 0xfffffffc00f09947 */ /* 0x004fea000383ffff */
[----:B------:R-:W-:Y:S05]  /*169f0*/  BRA `(.L_x_547) ;  /* 0xffffffe800dc7947 */ /* 0x000fea000383ffff */
.L_x_526:
[----:B------:R-:W-:Y:S01]  /*16a00*/  BSSY B0, `(.L_x_548) ;  /* 0x0000006000007945 */ /* 0x000fe20003800000 */
[----:B------:R-:W-:-:S07]  /*16a10*/  IMAD.MOV.U32 R15, RZ, RZ, -0x1 ;  /* 0xffffffffff0f7424 */ /* 0x000fce00078e00ff */
[----:B------:R-:W-:Y:S05]  /*16a20*/  WARPSYNC.COLLECTIVE R15, `(.L_x_549) ;  /* 0x000000000f0c7348 */ /* 0x000fea0003c00000 */
[----:B------:R-:W-:Y:S02]  /*16a30*/  ELECT P6, UR62, PT ;  /* 0x00000000003e782f */ /* 0x000fe400038c0000 */
[----:B------:R-:W-:Y:S01]  /*16a40*/  MOV R14, UR62 ;  /* 0x0000003e000e7c02 */ /* 0x000fe20008000f00 */
[----:B------:R-:W-:Y:S10]  /*16a50*/  ENDCOLLECTIVE ;  /* 0x000000000000791b */ /* 0x000ff40003800000 */
.L_x_549:
[----:B------:R-:W-:Y:S05]  /*16a60*/  BSYNC B0 ;  /* 0x0000000000007941 */ /* 0x000fea0003800000 */
.L_x_548:
[----:B------:R-:W-:Y:S05]  /*16a70*/  BRA `(.L_x_550) ;  /* 0xfffffff400587947 */ /* 0x000fea000383ffff */
.L_x_530:
[----:B0-----:R0:W1:Y:S02]  /*16a80*/  SYNCS.PHASECHK.TRANS64.TRYWAIT P0, [R5+URZ], R2 ;  /* 0x00000002050075a7 */ /* 0x001064000800017f */
[----:B-1----:R-:W-:Y:S05]  /*16a90*/  @!P0 NANOSLEEP.SYNCS 0x989680 ;  /* 0x009896800000895d */ /* 0x002fea0003900000 */
[----:B------:R-:W1:Y:S02]  /*16aa0*/  @!P0 SYNCS.PHASECHK.TRANS64 P0, [R5+URZ], R2 ;  /* 0x00000002050085a7 */ /* 0x000e64000800007f */
[----:B-1----:R-:W-:Y:S05]  /*16ab0*/  @!P0 BRA `(.L_x_530) ;  /* 0xfffffffc00f08947 */ /* 0x002fea000383ffff */
[----:B------:R-:W-:Y:S05]  /*16ac0*/  BRA `(.L_x_551) ;  /* 0xfffffff400887947 */ /* 0x000fea000383ffff */
.L_x_531:
[----:B0-----:R0:W1:Y:S02]  /*16ad0*/  SYNCS.PHASECHK.TRANS64.TRYWAIT P0, [R7+URZ], R0 ;  /* 0x00000000070075a7 */ /* 0x001064000800017f */
[----:B-1----:R-:W-:Y:S05]  /*16ae0*/  @!P0 NANOSLEEP.SYNCS 0x989680 ;  /* 0x009896800000895d */ /* 0x002fea0003900000 */
[----:B------:R-:W1:Y:S02]  /*16af0*/  @!P0 SYNCS.PHASECHK.TRANS64 P0, [R7+URZ], R0 ;  /* 0x00000000070085a7 */ /* 0x000e64000800007f */
[----:B-1----:R-:W-:Y:S05]  /*16b00*/  @!P0 BRA `(.L_x_531) ;  /* 0xfffffffc00f08947 */ /* 0x002fea000383ffff */
[----:B------:R-:W-:Y:S05]  /*16b10*/  BRA `(.L_x_552) ;  /* 0xfffffff400987947 */ /* 0x000fea000383ffff */
.L_x_532:
[----:B0-----:R0:W1:Y:S02]  /*16b20*/  SYNCS.PHASECHK.TRANS64.TRYWAIT P0, [R7+URZ], R0 ;  /* 0x00000000070075a7 */ /* 0x001064000800017f */
[----:B-1----:R-:W-:Y:S05]  /*16b30*/  @!P0 NANOSLEEP.SYNCS 0x989680 ;  /* 0x009896800000895d */ /* 0x002fea0003900000 */
[----:B------:R-:W1:Y:S02]  /*16b40*/  @!P0 SYNCS.PHASECHK.TRANS64 P0, [R7+URZ], R0 ;  /* 0x00000000070085a7 */ /* 0x000e64000800007f */
[----:B-1----:R-:W-:Y:S05]  /*16b50*/  @!P0 BRA `(.L_x_532) ;  /* 0xfffffffc00f08947 */ /* 0x002fea000383ffff */
[----:B------:R-:W-:Y:S05]  /*16b60*/  BRA `(.L_x_553) ;  /* 0xfffffff400a87947 */ /* 0x000fea000383ffff */
.L_x_533:
[----:B0-----:R0:W1:Y:S02]  /*16b70*/  SYNCS.PHASECHK.TRANS64.TRYWAIT P0, [R7+URZ], R0 ;  /* 0x00000000070075a7 */ /* 0x001064000800017f */
[----:B-1----:R-:W-:Y:S05]  /*16b80*/  @!P0 NANOSLEEP.SYNCS 0x989680 ;  /* 0x009896800000895d */ /* 0x002fea0003900000 */
[----:B------:R-:W1:Y:S02]  /*16b90*/  @!P0 SYNCS.PHASECHK.TRANS64 P0, [R7+URZ], R0 ;  /* 0x00000000070085a7 */ /* 0x000e64000800007f */
[----:B-1----:R-:W-:Y:S05]  /*16ba0*/  @!P0 BRA `(.L_x_533) ;  /* 0xfffffffc00f08947 */ /* 0x002fea000383ffff */
[----:B------:R-:W-:Y:S05]  /*16bb0*/  BRA `(.L_x_554) ;  /* 0xfffffff400b87947 */ /* 0x000fea000383ffff */
.L_x_534:
[----:B0-----:R0:W1:Y:S02]  /*16bc0*/  SYNCS.PHASECHK.TRANS64.TRYWAIT P0, [R7+URZ], R0 ;  /* 0x00000000070075a7 */ /* 0x001064000800017f */
[----:B-1----:R-:W-:Y:S05]  /*16bd0*/  @!P0 NANOSLEEP.SYNCS 0x989680 ;  /* 0x009896800000895d */ /* 0x002fea0003900000 */
[----:B------:R-:W1:Y:S02]  /*16be0*/  @!P0 SYNCS.PHASECHK.TRANS64 P0, [R7+URZ], R0 ;  /* 0x00000000070085a7 */ /* 0x000e64000800007f */
[----:B-1----:R-:W-:Y:S05]  /*16bf0*/  @!P0 BRA `(.L_x_534) ;  /* 0xfffffffc00f08947 */ /* 0x002fea000383ffff */
[----:B------:R-:W-:Y:S05]  /*16c00*/  BRA `(.L_x_555) ;  /* 0xfffffff400c87947 */ /* 0x000fea000383ffff */
.L_x_535:
[----:B0-----:R0:W1:Y:S02]  /*16c10*/  SYNCS.PHASECHK.TRANS64.TRYWAIT P0, [R7+URZ], R0 ;  /* 0x00000000070075a7 */ /* 0x001064000800017f */
[----:B-1----:R-:W-:Y:S05]  /*16c20*/  @!P0 NANOSLEEP.SYNCS 0x989680 ;  /* 0x009896800000895d */ /* 0x002fea0003900000 */
[----:B------:R-:W1:Y:S02]  /*16c30*/  @!P0 SYNCS.PHASECHK.TRANS64 P0, [R7+URZ], R0 ;  /* 0x00000000070085a7 */ /* 0x000e64000800007f */
[----:B-1----:R-:W-:Y:S05]  /*16c40*/  @!P0 BRA `(.L_x_535) ;  /* 0xfffffffc00f08947 */ /* 0x002fea000383ffff */
[----:B------:R-:W-:Y:S05]  /*16c50*/  BRA `(.L_x_556) ;  /* 0xfffffff400d87947 */ /* 0x000fea000383ffff */
.L_x_536:
[----:B0-----:R0:W1:Y:S02]  /*16c60*/  SYNCS.PHASECHK.TRANS64.TRYWAIT P0, [R7+URZ], R0 ;  /* 0x00000000070075a7 */ /* 0x001064000800017f */
[----:B-1----:R-:W-:Y:S05]  /*16c70*/  @!P0 NANOSLEEP.SYNCS 0x989680 ;  /* 0x009896800000895d */ /* 0x002fea0003900000 */
[----:B------:R-:W1:Y:S02]  /*16c80*/  @!P0 SYNCS.PHASECHK.TRANS64 P0, [R7+URZ], R0 ;  /* 0x00000000070085a7 */ /* 0x000e64000800007f */
[----:B-1----:R-:W-:Y:S05]  /*16c90*/  @!P0 BRA `(.L_x_536) ;  /* 0xfffffffc00f08947 */ /* 0x002fea000383ffff */
[----:B------:R-:W-:Y:S05]  /*16ca0*/  BRA `(.L_x_557) ;  /* 0xfffffff400e87947 */ /* 0x000fea000383ffff */
.L_x_537:
[----:B0-----:R0:W1:Y:S02]  /*16cb0*/  SYNCS.PHASECHK.TRANS64.TRYWAIT P0, [R7+URZ], R0 ;  /* 0x00000000070075a7 */ /* 0x001064000800017f */
[----:B-1----:R-:W-:Y:S05]  /*16cc0*/  @!P0 NANOSLEEP.SYNCS 0x989680 ;  /* 0x009896800000895d */ /* 0x002fea0003900000 */
[----:B------:R-:W1:Y:S02]  /*16cd0*/  @!P0 SYNCS.PHASECHK.TRANS64 P0, [R7+URZ], R0 ;  /* 0x00000000070085a7 */ /* 0x000e64000800007f */
[----:B-1----:R-:W-:Y:S05]  /*16ce0*/  @!P0 BRA `(.L_x_537) ;  /* 0xfffffffc00f08947 */ /* 0x002fea000383ffff */
[----:B------:R-:W-:Y:S05]  /*16cf0*/  BRA `(.L_x_558) ;  /* 0xfffffff400f87947 */ /* 0x000fea000383ffff */
.L_x_538:
[----:B0-----:R0:W1:Y:S02]  /*16d00*/  SYNCS.PHASECHK.TRANS64.TRYWAIT P0, [R7+URZ], R0 ;  /* 0x00000000070075a7 */ /* 0x001064000800017f */
[----:B-1----:R-:W-:Y:S05]  /*16d10*/  @!P0 NANOSLEEP.SYNCS 0x989680 ;  /* 0x009896800000895d */ /* 0x002fea0003900000 */
[----:B------:R-:W1:Y:S02]  /*16d20*/  @!P0 SYNCS.PHASECHK.TRANS64 P0, [R7+URZ], R0 ;  /* 0x00000000070085a7 */ /* 0x000e64000800007f */
[----:B-1----:R-:W-:Y:S05]  /*16d30*/  @!P0 BRA `(.L_x_538) ;  /* 0xfffffffc00f08947 */ /* 0x002fea000383ffff */
[----:B------:R-:W-:Y:S05]  /*16d40*/  BRA `(.L_x_559) ;  /* 0xfffffff800087947 */ /* 0x000fea000383ffff */
.L_x_539:
[----:B0-----:R0:W1:Y:S02]  /*16d50*/  SYNCS.PHASECHK.TRANS64.TRYWAIT P0, [R7+URZ], R0 ;  /* 0x00000000070075a7 */ /* 0x001064000800017f */
[----:B-1----:R-:W-:Y:S05]  /*16d60*/  @!P0 NANOSLEEP.SYNCS 0x989680 ;  /* 0x009896800000895d */ /* 0x002fea0003900000 */
[----:B------:R-:W1:Y:S02]  /*16d70*/  @!P0 SYNCS.PHASECHK.TRANS64 P0, [R7+URZ], R0 ;  /* 0x00000000070085a7 */ /* 0x000e64000800007f */
[----:B-1----:R-:W-:Y:S05]  /*16d80*/  @!P0 BRA `(.L_x_539) ;  /* 0xfffffffc00f08947 */ /* 0x002fea000383ffff */
[----:B------:R-:W-:Y:S05]  /*16d90*/  BRA `(.L_x_560) ;  /* 0xfffffff800187947 */ /* 0x000fea000383ffff */
.L_x_540:
[----:B0-----:R0:W1:Y:S02]  /*16da0*/  SYNCS.PHASECHK.TRANS64.TRYWAIT P0, [R7+URZ], R0 ;  /* 0x00000000070075a7 */ /* 0x001064000800017f */
[----:B-1----:R-:W-:Y:S05]  /*16db0*/  @!P0 NANOSLEEP.SYNCS 0x989680 ;  /* 0x009896800000895d */ /* 0x002fea0003900000 */
[----:B------:R-:W1:Y:S02]  /*16dc0*/  @!P0 SYNCS.PHASECHK.TRANS64 P0, [R7+URZ], R0 ;  /* 0x00000000070085a7 */ /* 0x000e64000800007f */
[----:B-1----:R-:W-:Y:S05]  /*16dd0*/  @!P0 BRA `(.L_x_540) ;  /* 0xfffffffc00f08947 */ /* 0x002fea000383ffff */
[----:B------:R-:W-:Y:S05]  /*16de0*/  BRA `(.L_x_561) ;  /* 0xfffffff800287947 */ /* 0x000fea000383ffff */
.L_x_541:
[----:B0-----:R0:W1:Y:S02]  /*16df0*/  SYNCS.PHASECHK.TRANS64.TRYWAIT P0, [R7+URZ], R0 ;  /* 0x00000000070075a7 */ /* 0x001064000800017f */
[----:B-1----:R-:W-:Y:S05]  /*16e00*/  @!P0 NANOSLEEP.SYNCS 0x989680 ;  /* 0x009896800000895d */ /* 0x002fea0003900000 */
[----:B------:R-:W1:Y:S02]  /*16e10*/  @!P0 SYNCS.PHASECHK.TRANS64 P0, [R7+URZ], R0 ;  /* 0x00000000070085a7 */ /* 0x000e64000800007f */
[----:B-1----:R-:W-:Y:S05]  /*16e20*/  @!P0 BRA `(.L_x_541) ;  /* 0xfffffffc00f08947 */ /* 0x002fea000383ffff */
[----:B------:R-:W-:Y:S05]  /*16e30*/  BRA `(.L_x_562) ;  /* 0xfffffff800387947 */ /* 0x000fea000383ffff */
.L_x_542:
[----:B0-----:R0:W1:Y:S02]  /*16e40*/  SYNCS.PHASECHK.TRANS64.TRYWAIT P0, [R7+URZ], R0 ;  /* 0x00000000070075a7 */ /* 0x001064000800017f */
[----:B-1----:R-:W-:Y:S05]  /*16e50*/  @!P0 NANOSLEEP.SYNCS 0x989680 ;  /* 0x009896800000895d */ /* 0x002fea0003900000 */
[----:B------:R-:W1:Y:S02]  /*16e60*/  @!P0 SYNCS.PHASECHK.TRANS64 P0, [R7+URZ], R0 ;  /* 0x00000000070085a7 */ /* 0x000e64000800007f */
[----:B-1----:R-:W-:Y:S05]  /*16e70*/  @!P0 BRA `(.L_x_542) ;  /* 0xfffffffc00f08947 */ /* 0x002fea000383ffff */
[----:B------:R-:W-:Y:S05]  /*16e80*/  BRA `(.L_x_563) ;  /* 0xfffffff800487947 */ /* 0x000fea000383ffff */
.L_x_564:
[----:B------:R-:W-:-:S00]  /*16e90*/  BRA `(.L_x_564) ;  /* 0xfffffffc00fc7947 */ /* 0x000fc0000383ffff */
[----:B------:R-:W-:-:S00]  /*16ea0*/  NOP ;  /* 0x0000000000007918 */ /* 0x000fc00000000000 */
        /* <DEDUP_REMOVED lines=13> */
.L_x_565:


//--------------------- .nv.global.init           --------------------------
	.section	.nv.global.init,"aw",@progbits
.nv.global.init:
	.type		$str$22,@object
	.size		$str$22,($str$23 - $str$22)
$str$22:
        /*0000*/ 	.byte	0x6b, 0x5f, 0x74, 0x69, 0x6c, 0x65, 0x5f, 0x63, 0x6f, 0x75, 0x6e, 0x74, 0x20, 0x3e, 0x3d, 0x20
        /*0010*/ 	.byte	0x31, 0x00
	.type		$str$23,@object
	.size		$str$23,(__unnamed_1 - $str$23)
$str$23:
        /*0012*/ 	.byte	0x2f, 0x74, 0x6d, 0x70, 0x2f, 0x63, 0x75, 0x74, 0x6c, 0x61, 0x73, 0x73, 0x5f, 0x73, 0x77, 0x65
        /*0022*/ 	.byte	0x65, 0x70, 0x5f, 0x73, 0x72, 0x63, 0x2f, 0x69, 0x6e, 0x63, 0x6c, 0x75, 0x64, 0x65, 0x2f, 0x63
        /*0032*/ 	.byte	0x75, 0x74, 0x6c, 0x61, 0x73, 0x73, 0x2f, 0x67, 0x65, 0x6d, 0x6d, 0x2f, 0x63, 0x6f, 0x6c, 0x6c
        /*0042*/ 	.byte	0x65, 0x63, 0x74, 0x69, 0x76, 0x65, 0x2f, 0x73, 0x6d, 0x39, 0x30, 0x5f, 0x6d, 0x6d, 0x61, 0x5f
        /*0052*/ 	.byte	0x74, 0x6d, 0x61, 0x5f, 0x67, 0x6d, 0x6d, 0x61, 0x5f, 0x73, 0x73, 0x5f, 0x77, 0x61, 0x72, 0x70
        /*0062*/ 	.byte	0x73, 0x70, 0x65, 0x63, 0x69, 0x61, 0x6c, 0x69, 0x7a, 0x65, 0x64, 0x2e, 0x68, 0x70, 0x70, 0x00
	.type		__unnamed_1,@object
	.size		__unnamed_1,(.L_0 - __unnamed_1)
__unnamed_1:
        /* <DEDUP_REMOVED lines=180> */
        /*0bb2*/ 	.byte	0x65, 0x3a, 0x3a, 0x69, 0x64, 0x65, 0x6e, 0x74, 0x69, 0x74, 0x79, 0x5d, 0x00
.L_0:


//--------------------- .nv.shared._ZN7cutlass13device_kernelINS_4gemm6kernel13GemmUniversalIN4cute5tupleIJiiiiEEENS1_10collective13CollectiveMmaINS1_34MainloopSm90TmaGmmaWarpSpecializedILi14ENS5_IJNS4_1CILi1EEESB_SB_EEENS1_35KernelTmaWarpSpecializedCooperativeEEENS5_IJNSA_ILi256EEENSA_ILi240EEENSA_ILi16EEEEEENS_6half_tENS5_IJlSB_lEEESJ_SK_NS4_8TiledMMAINS4_8MMA_AtomIJNS4_4SM904GMMA25MMA_64x16x16_F32F16F16_SSILNSO_5MajorE0ELSQ_0ELNSO_7ScaleInE1ELSR_1EEEEEENS4_6LayoutINS5_IJNSA_ILi2EEESB_SB_EEENS5_IJSB_NSA_ILi0EEESX_EEEEENS5_IJNS4_10UnderscoreES10_S10_EEEEENS4_13SM90_TMA_LOADENS4_14ComposedLayoutINS4_7SwizzleILi1ELi4ELi3EEENS4_18smem_ptr_flag_bitsILi16EEENSU_INS5_IJNSA_ILi8EEESH_EEENS5_IJSH_SB_EEEEEEEvNS4_8identityES13_S1D_vS1E_EENS_8epilogue10collective6detail29Sm90TmaWarpSpecializedAdapterINS1H_15DefaultEpilogueISJ_SK_SK_NS1G_6thread17LinearCombinationISJ_Li1EffLNS1L_9ScaleType4KindE0ELNS_15FloatRoundStyleE2ESJ_EENS1_15EpilogueDefaultEEEEEvvEEEEvNT_6ParamsE --------------------------
	.section	.nv.shared._ZN7cutlass13device_kernelINS_4gemm6kernel13GemmUniversalIN4cute5tupleIJiiiiEEENS1_10collective13CollectiveMmaINS1_34MainloopSm90TmaGmmaWarpSpecializedILi14ENS5_IJNS4_1CILi1EEESB_SB_EEENS1_35KernelTmaWarpSpecializedCooperativeEEENS5_IJNSA_ILi256EEENSA_ILi240EEENSA_ILi16EEEEEENS_6half_tENS5_IJlSB_lEEESJ_SK_NS4_8TiledMMAINS4_8MMA_AtomIJNS4_4SM904GMMA25MMA_64x16x16_F32F16F16_SSILNSO_5MajorE0ELSQ_0ELNSO_7ScaleInE1ELSR_1EEEEEENS4_6LayoutINS5_IJNSA_ILi2EEESB_SB_EEENS5_IJSB_NSA_ILi0EEESX_EEEEENS5_IJNS4_10UnderscoreES10_S10_EEEEENS4_13SM90_TMA_LOADENS4_14ComposedLayoutINS4_7SwizzleILi1ELi4ELi3EEENS4_18smem_ptr_flag_bitsILi16EEENSU_INS5_IJNSA_ILi8EEESH_EEENS5_IJSH_SB_EEEEEEEvNS4_8identityES13_S1D_vS1E_EENS_8epilogue10collective6detail29Sm90TmaWarpSpecializedAdapterINS1H_15DefaultEpilogueISJ_SK_SK_NS1G_6thread17LinearCombinationISJ_Li1EffLNS1L_9ScaleType4KindE0ELNS_15FloatRoundStyleE2ESJ_EENS1_15EpilogueDefaultEEEEEvvEEEEvNT_6ParamsE,"aw",@nobits
	.sectionflags	@""
	.align	16
	.zero		1024


//--------------------- .nv.shared.reserved.0     --------------------------
	.section	.nv.shared.reserved.0,"aw",@nobits
	.weak		__nv_reservedSMEM_offset_0_alias
	.size		__nv_reservedSMEM_offset_0_alias, 0, 0
	.other		__nv_reservedSMEM_offset_0_alias,@"STO_CUDA_RESERVED_SHARED STV_DEFAULT"
__nv_reservedSMEM_offset_0_alias:
	.zero		0


//--------------------- .nv.global                --------------------------
	.section	.nv.global,"aw",@nobits
.nv.global:
	.type		_ZN39_INTERNAL_c8b8f5e6_4_k_cu_7be51e7b_54994cute1_E,@object
	.size		_ZN39_INTERNAL_c8b8f5e6_4_k_cu_7be51e7b_54994cute1_E,(_ZN39_INTERNAL_c8b8f5e6_4_k_cu_7be51e7b_54994cuda3std3__45__cpo6cbeginE - _ZN39_INTERNAL_c8b8f5e6_4_k_cu_7be51e7b_54994cute1_E)
_ZN39_INTERNAL_c8b8f5e6_4_k_cu_7be51e7b_54994cute1_E:
	.zero		1
	.type		_ZN39_INTERNAL_c8b8f5e6_4_k_cu_7be51e7b_54994cuda3std3__45__cpo6cbeginE,@object
	.size		_ZN39_INTERNAL_c8b8f5e6_4_k_cu_7be51e7b_54994cuda3std3__45__cpo6cbeginE,(_ZN39_INTERNAL_c8b8f5e6_4_k_cu_7be51e7b_54994cuda3std3__48in_placeE - _ZN39_INTERNAL_c8b8f5e6_4_k_cu_7be51e7b_54994cuda3std3__45__cpo6cbeginE)
_ZN39_INTERNAL_c8b8f5e6_4_k_cu_7be51e7b_54994cuda3std3__45__cpo6cbeginE:
	.zero		1
	.type		_ZN39_INTERNAL_c8b8f5e6_4_k_cu_7be51e7b_54994cuda3std3__48in_placeE,@object
	.size		_ZN39_INTERNAL_c8b8f5e6_4_k_cu_7be51e7b_54994cuda3std3__48in_placeE,(_ZN39_INTERNAL_c8b8f5e6_4_k_cu_7be51e7b_54994cuda3std6ranges3__45__cpo9iter_moveE - _ZN39_INTERNAL_c8b8f5e6_4_k_cu_7be51e7b_54994cuda3std3__48in_placeE)
_ZN39_INTERNAL_c8b8f5e6_4_k_cu_7be51e7b_54994cuda3std3__48in_placeE:
	.zero		1
	.type		_ZN39_INTERNAL_c8b8f5e6_4_k_cu_7be51e7b_54994cuda3std6ranges3__45__cpo9iter_moveE,@object
	.size		_ZN39_INTERNAL_c8b8f5e6_4_k_cu_7be51e7b_54994cuda3std6ranges3__45__cpo9iter_moveE,(_ZN39_INTERNAL_c8b8f5e6_4_k_cu_7be51e7b_54994cuda3std3__45__cpo5beginE - _ZN39_INTERNAL_c8b8f5e6_4_k_cu_7be51e7b_54994cuda3std6ranges3__45__cpo9iter_moveE)
_ZN39_INTERNAL_c8b8f5e6_4_k_cu_7be51e7b_54994cuda3std6ranges3__45__cpo9iter_moveE:
	.zero		1
	.type		_ZN39_INTERNAL_c8b8f5e6_4_k_cu_7be51e7b_54994cuda3std3__45__cpo5beginE,@object
	.size		_ZN39_INTERNAL_c8b8f5e6_4_k_cu_7be51e7b_54994cuda3std3__45__cpo5beginE,(_ZN39_INTERNAL_c8b8f5e6_4_k_cu_7be51e7b_54994cuda3std3__441_GLOBAL__N__c8b8f5e6_4_k_cu_7be51e7b_54996ignoreE - _ZN39_INTERNAL_c8b8f5e6_4_k_cu_7be51e7b_54994cuda3std3__45__cpo5beginE)
_ZN39_INTERNAL_c8b8f5e6_4_k_cu_7be51e7b_54994cuda3std3__45__cpo5beginE:
	.zero		1
	.type		_ZN39_INTERNAL_c8b8f5e6_4_k_cu_7be51e7b_54994cuda3std3__441_GLOBAL__N__c8b8f5e6_4_k_cu_7be51e7b_54996ignoreE,@object
	.size		_ZN39_INTERNAL_c8b8f5e6_4_k_cu_7be51e7b_54994cuda3std3__441_GLOBAL__N__c8b8f5e6_4_k_cu_7be51e7b_54996ignoreE,(_ZN39_INTERNAL_c8b8f5e6_4_k_cu_7be51e7b_54994cute7productE - _ZN39_INTERNAL_c8b8f5e6_4_k_cu_7be51e7b_54994cuda3std3__441_GLOBAL__N__c8b8f5e6_4_k_cu_7be51e7b_54996ignoreE)
_ZN39_INTERNAL_c8b8f5e6_4_k_cu_7be51e7b_54994cuda3std3__441_GLOBAL__N__c8b8f5e6_4_k_cu_7be51e7b_54996ignoreE:
	.zero		1
	.type		_ZN39_INTERNAL_c8b8f5e6_4_k_cu_7be51e7b_54994cute7productE,@object
	.size		_ZN39_INTERNAL_c8b8f5e6_4_k_cu_7be51e7b_54994cute7productE,(_ZN39_INTERNAL_c8b8f5e6_4_k_cu_7be51e7b_54994cuda3std3__45__cpo3endE - _ZN39_INTERNAL_c8b8f5e6_4_k_cu_7be51e7b_54994cute7productE)
_ZN39_INTERNAL_c8b8f5e6_4_k_cu_7be51e7b_54994cute7productE:
	.zero		1
	.type		_ZN39_INTERNAL_c8b8f5e6_4_k_cu_7be51e7b_54994cuda3std3__45__cpo3endE,@object
	.size		_ZN39_INTERNAL_c8b8f5e6_4_k_cu_7be51e7b_54994cuda3std3__45__cpo3endE,(_ZN39_INTERNAL_c8b8f5e6_4_k_cu_7be51e7b_54994cuda3std3__419piecewise_constructE - _ZN39_INTERNAL_c8b8f5e6_4_k_cu_7be51e7b_54994cuda3std3__45__cpo3endE)
_ZN39_INTERNAL_c8b8f5e6_4_k_cu_7be51e7b_54994cuda3std3__45__cpo3endE:
	.zero		1
	.type		_ZN39_INTERNAL_c8b8f5e6_4_k_cu_7be51e7b_54994cuda3std3__419piecewise_constructE,@object
	.size		_ZN39_INTERNAL_c8b8f5e6_4_k_cu_7be51e7b_54994cuda3std3__419piecewise_constructE,(_ZN39_INTERNAL_c8b8f5e6_4_k_cu_7be51e7b_54994cuda3std3__45__cpo4cendE - _ZN39_INTERNAL_c8b8f5e6_4_k_cu_7be51e7b_54994cuda3std3__419piecewise_constructE)
_ZN39_INTERNAL_c8b8f5e6_4_k_cu_7be51e7b_54994cuda3std3__419piecewise_constructE:
	.zero		1
	.type		_ZN39_INTERNAL_c8b8f5e6_4_k_cu_7be51e7b_54994cuda3std3__45__cpo4cendE,@object
	.size		_ZN39_INTERNAL_c8b8f5e6_4_k_cu_7be51e7b_54994cuda3std3__45__cpo4cendE,(_ZN39_INTERNAL_c8b8f5e6_4_k_cu_7be51e7b_54994cuda3std6ranges3__45__cpo4swapE - _ZN39_INTERNAL_c8b8f5e6_4_k_cu_7be51e7b_54994cuda3std3__45__cpo4cendE)
_ZN39_INTERNAL_c8b8f5e6_4_k_cu_7be51e7b_54994cuda3std3__45__cpo4cendE:
	.zero		1
	.type		_ZN39_INTERNAL_c8b8f5e6_4_k_cu_7be51e7b_54994cuda3std6ranges3__45__cpo4swapE,@object
	.size		_ZN39_INTERNAL_c8b8f5e6_4_k_cu_7be51e7b_54994cuda3std6ranges3__45__cpo4swapE,(.L_8 - _ZN39_INTERNAL_c8b8f5e6_4_k_cu_7be51e7b_54994cuda3std6ranges3__45__cpo4swapE)
_ZN39_INTERNAL_c8b8f5e6_4_k_cu_7be51e7b_54994cuda3std6ranges3__45__cpo4swapE:
	.zero		1
.L_8:


//--------------------- .nv.constant0._ZN7cutlass13device_kernelINS_4gemm6kernel13GemmUniversalIN4cute5tupleIJiiiiEEENS1_10collective13CollectiveMmaINS1_34MainloopSm90TmaGmmaWarpSpecializedILi14ENS5_IJNS4_1CILi1EEESB_SB_EEENS1_35KernelTmaWarpSpecializedCooperativeEEENS5_IJNSA_ILi256EEENSA_ILi240EEENSA_ILi16EEEEEENS_6half_tENS5_IJlSB_lEEESJ_SK_NS4_8TiledMMAINS4_8MMA_AtomIJNS4_4SM904GMMA25MMA_64x16x16_F32F16F16_SSILNSO_5MajorE0ELSQ_0ELNSO_7ScaleInE1ELSR_1EEEEEENS4_6LayoutINS5_IJNSA_ILi2EEESB_SB_EEENS5_IJSB_NSA_ILi0EEESX_EEEEENS5_IJNS4_10UnderscoreES10_S10_EEEEENS4_13SM90_TMA_LOADENS4_14ComposedLayoutINS4_7SwizzleILi1ELi4ELi3EEENS4_18smem_ptr_flag_bitsILi16EEENSU_INS5_IJNSA_ILi8EEESH_EEENS5_IJSH_SB_EEEEEEEvNS4_8identityES13_S1D_vS1E_EENS_8epilogue10collective6detail29Sm90TmaWarpSpecializedAdapterINS1H_15DefaultEpilogueISJ_SK_SK_NS1G_6thread17LinearCombinationISJ_Li1EffLNS1L_9ScaleType4KindE0ELNS_15FloatRoundStyleE2ESJ_EENS1_15EpilogueDefaultEEEEEvvEEEEvNT_6ParamsE --------------------------
	.section	.nv.constant0._ZN7cutlass13device_kernelINS_4gemm6kernel13GemmUniversalIN4cute5tupleIJiiiiEEENS1_10collective13CollectiveMmaINS1_34MainloopSm90TmaGmmaWarpSpecializedILi14ENS5_IJNS4_1CILi1EEESB_SB_EEENS1_35KernelTmaWarpSpecializedCooperativeEEENS5_IJNSA_ILi256EEENSA_ILi240EEENSA_ILi16EEEEEENS_6half_tENS5_IJlSB_lEEESJ_SK_NS4_8TiledMMAINS4_8MMA_AtomIJNS4_4SM904GMMA25MMA_64x16x16_F32F16F16_SSILNSO_5MajorE0ELSQ_0ELNSO_7ScaleInE1ELSR_1EEEEEENS4_6LayoutINS5_IJNSA_ILi2EEESB_SB_EEENS5_IJSB_NSA_ILi0EEESX_EEEEENS5_IJNS4_10UnderscoreES10_S10_EEEEENS4_13SM90_TMA_LOADENS4_14ComposedLayoutINS4_7SwizzleILi1ELi4ELi3EEENS4_18smem_ptr_flag_bitsILi16EEENSU_INS5_IJNSA_ILi8EEESH_EEENS5_IJSH_SB_EEEEEEEvNS4_8identityES13_S1D_vS1E_EENS_8epilogue10collective6detail29Sm90TmaWarpSpecializedAdapterINS1H_15DefaultEpilogueISJ_SK_SK_NS1G_6thread17LinearCombinationISJ_Li1EffLNS1L_9ScaleType4KindE0ELNS_15FloatRoundStyleE2ESJ_EENS1_15EpilogueDefaultEEEEEvvEEEEvNT_6ParamsE,"a",@progbits
	.sectionflags	@""
	.align	4
.nv.constant0._ZN7cutlass13device_kernelINS_4gemm6kernel13GemmUniversalIN4cute5tupleIJiiiiEEENS1_10collective13CollectiveMmaINS1_34MainloopSm90TmaGmmaWarpSpecializedILi14ENS5_IJNS4_1CILi1EEESB_SB_EEENS1_35KernelTmaWarpSpecializedCooperativeEEENS5_IJNSA_ILi256EEENSA_ILi240EEENSA_ILi16EEEEEENS_6half_tENS5_IJlSB_lEEESJ_SK_NS4_8TiledMMAINS4_8MMA_AtomIJNS4_4SM904GMMA25MMA_64x16x16_F32F16F16_SSILNSO_5MajorE0ELSQ_0ELNSO_7ScaleInE1ELSR_1EEEEEENS4_6LayoutINS5_IJNSA_ILi2EEESB_SB_EEENS5_IJSB_NSA_ILi0EEESX_EEEEENS5_IJNS4_10UnderscoreES10_S10_EEEEENS4_13SM90_TMA_LOADENS4_14ComposedLayoutINS4_7SwizzleILi1ELi4ELi3EEENS4_18smem_ptr_flag_bitsILi16EEENSU_INS5_IJNSA_ILi8EEESH_EEENS5_IJSH_SB_EEEEEEEvNS4_8identityES13_S1D_vS1E_EENS_8epilogue10collective6detail29Sm90TmaWarpSpecializedAdapterINS1H_15DefaultEpilogueISJ_SK_SK_NS1G_6thread17LinearCombinationISJ_Li1EffLNS1L_9ScaleType4KindE0ELNS_15FloatRoundStyleE2ESJ_EENS1_15EpilogueDefaultEEEEEvvEEEEvNT_6ParamsE:
	.zero		1664


//--------------------- SYMBOLS --------------------------

	.type		.nv.reservedSmem.offset0,@object
	.size		.nv.reservedSmem.offset0,0x4
	.type		__assertfail,@function
